//
// Generated by NVIDIA NVVM Compiler
//
// Compiler Build ID: CL-36424714
// Cuda compilation tools, release 13.0, V13.0.88
// Based on NVVM 20.0.0
//

.version 9.0
.target sm_100
.address_size 64

	// .globl	_Z7get_sumPfS_i
// _ZZ7get_sumPfS_iE6data_s has been demoted

.visible .entry _Z7get_sumPfS_i(
	.param .u64 .ptr .align 1 _Z7get_sumPfS_i_param_0,
	.param .u64 .ptr .align 1 _Z7get_sumPfS_i_param_1,
	.param .u32 _Z7get_sumPfS_i_param_2
)
{
	.reg .pred 	%p<13>;
	.reg .b32 	%r<15>;
	.reg .b32 	%f<37>;
	.reg .b64 	%rd<9>;
	// demoted variable
	.shared .align 4 .b8 _ZZ7get_sumPfS_iE6data_s[4096];
	ld.param.u64 	%rd3, [_Z7get_sumPfS_i_param_0];
	ld.param.u64 	%rd2, [_Z7get_sumPfS_i_param_1];
	ld.param.u32 	%r6, [_Z7get_sumPfS_i_param_2];
	cvta.to.global.u64 	%rd4, %rd3;
	mov.u32 	%r1, %ctaid.y;
	mov.u32 	%r2, %tid.x;
	mul.lo.s32 	%r7, %r6, %r1;
	mov.u32 	%r8, %ctaid.x;
	shl.b32 	%r9, %r8, 11;
	or.b32  	%r10, %r9, %r2;
	add.s32 	%r3, %r10, %r7;
	shl.b32 	%r11, %r2, 2;
	mov.u32 	%r12, _ZZ7get_sumPfS_iE6data_s;
	add.s32 	%r4, %r12, %r11;
	mov.b32 	%r13, 0;
	st.shared.u32 	[%r4], %r13;
	bar.sync 	0;
	add.s32 	%r5, %r7, %r6;
	setp.ge.s32 	%p1, %r3, %r5;
	mul.wide.s32 	%rd5, %r3, 4;
	add.s64 	%rd1, %rd4, %rd5;
	@%p1 bra 	$L__BB0_2;
	ld.global.f32 	%f1, [%rd1];
	st.shared.f32 	[%r4], %f1;
$L__BB0_2:
	add.s32 	%r14, %r3, 1024;
	setp.ge.s32 	%p2, %r14, %r5;
	@%p2 bra 	$L__BB0_4;
	ld.global.f32 	%f2, [%rd1+4096];
	ld.shared.f32 	%f3, [%r4];
	add.f32 	%f4, %f2, %f3;
	st.shared.f32 	[%r4], %f4;
$L__BB0_4:
	bar.sync 	0;
	setp.gt.u32 	%p3, %r2, 511;
	@%p3 bra 	$L__BB0_6;
	ld.shared.f32 	%f5, [%r4];
	ld.shared.f32 	%f6, [%r4+2048];
	add.f32 	%f7, %f5, %f6;
	st.shared.f32 	[%r4], %f7;
$L__BB0_6:
	bar.sync 	0;
	setp.gt.u32 	%p4, %r2, 255;
	@%p4 bra 	$L__BB0_8;
	ld.shared.f32 	%f8, [%r4];
	ld.shared.f32 	%f9, [%r4+1024];
	add.f32 	%f10, %f8, %f9;
	st.shared.f32 	[%r4], %f10;
$L__BB0_8:
	bar.sync 	0;
	setp.gt.u32 	%p5, %r2, 127;
	@%p5 bra 	$L__BB0_10;
	ld.shared.f32 	%f11, [%r4];
	ld.shared.f32 	%f12, [%r4+512];
	add.f32 	%f13, %f11, %f12;
	st.shared.f32 	[%r4], %f13;
$L__BB0_10:
	bar.sync 	0;
	setp.gt.u32 	%p6, %r2, 63;
	@%p6 bra 	$L__BB0_12;
	ld.shared.f32 	%f14, [%r4];
	ld.shared.f32 	%f15, [%r4+256];
	add.f32 	%f16, %f14, %f15;
	st.shared.f32 	[%r4], %f16;
$L__BB0_12:
	bar.sync 	0;
	setp.gt.u32 	%p7, %r2, 31;
	@%p7 bra 	$L__BB0_14;
	ld.shared.f32 	%f17, [%r4];
	ld.shared.f32 	%f18, [%r4+128];
	add.f32 	%f19, %f17, %f18;
	st.shared.f32 	[%r4], %f19;
$L__BB0_14:
	bar.sync 	0;
	setp.gt.u32 	%p8, %r2, 15;
	@%p8 bra 	$L__BB0_16;
	ld.shared.f32 	%f20, [%r4];
	ld.shared.f32 	%f21, [%r4+64];
	add.f32 	%f22, %f20, %f21;
	st.shared.f32 	[%r4], %f22;
$L__BB0_16:
	bar.sync 	0;
	setp.gt.u32 	%p9, %r2, 7;
	@%p9 bra 	$L__BB0_18;
	ld.shared.f32 	%f23, [%r4];
	ld.shared.f32 	%f24, [%r4+32];
	add.f32 	%f25, %f23, %f24;
	st.shared.f32 	[%r4], %f25;
$L__BB0_18:
	bar.sync 	0;
	setp.gt.u32 	%p10, %r2, 3;
	@%p10 bra 	$L__BB0_20;
	ld.shared.f32 	%f26, [%r4];
	ld.shared.f32 	%f27, [%r4+16];
	add.f32 	%f28, %f26, %f27;
	st.shared.f32 	[%r4], %f28;
$L__BB0_20:
	bar.sync 	0;
	setp.gt.u32 	%p11, %r2, 1;
	@%p11 bra 	$L__BB0_22;
	ld.shared.f32 	%f29, [%r4];
	ld.shared.f32 	%f30, [%r4+8];
	add.f32 	%f31, %f29, %f30;
	st.shared.f32 	[%r4], %f31;
$L__BB0_22:
	bar.sync 	0;
	setp.ne.s32 	%p12, %r2, 0;
	@%p12 bra 	$L__BB0_24;
	ld.shared.f32 	%f32, [%r4];
	ld.shared.f32 	%f33, [_ZZ7get_sumPfS_iE6data_s+4];
	add.f32 	%f34, %f32, %f33;
	st.shared.f32 	[%r4], %f34;
	cvta.to.global.u64 	%rd6, %rd2;
	mul.wide.u32 	%rd7, %r1, 4;
	add.s64 	%rd8, %rd6, %rd7;
	ld.shared.f32 	%f35, [_ZZ7get_sumPfS_iE6data_s];
	atom.global.add.f32 	%f36, [%rd8], %f35;
$L__BB0_24:
	ret;

}
	// .globl	_Z4corriiPKfPfS1_
.visible .entry _Z4corriiPKfPfS1_(
	.param .u32 _Z4corriiPKfPfS1__param_0,
	.param .u32 _Z4corriiPKfPfS1__param_1,
	.param .u64 .ptr .align 1 _Z4corriiPKfPfS1__param_2,
	.param .u64 .ptr .align 1 _Z4corriiPKfPfS1__param_3,
	.param .u64 .ptr .align 1 _Z4corriiPKfPfS1__param_4
)
{
	.reg .pred 	%p<14>;
	.reg .b32 	%r<44>;
	.reg .b32 	%f<172>;
	.reg .b64 	%rd<47>;

	ld.param.u32 	%r18, [_Z4corriiPKfPfS1__param_0];
	ld.param.u32 	%r19, [_Z4corriiPKfPfS1__param_1];
	ld.param.u64 	%rd8, [_Z4corriiPKfPfS1__param_2];
	ld.param.u64 	%rd9, [_Z4corriiPKfPfS1__param_3];
	ld.param.u64 	%rd7, [_Z4corriiPKfPfS1__param_4];
	cvta.to.global.u64 	%rd1, %rd8;
	cvta.to.global.u64 	%rd2, %rd9;
	mov.u32 	%r20, %ctaid.x;
	mov.u32 	%r21, %ntid.x;
	mov.u32 	%r22, %tid.x;
	mad.lo.s32 	%r1, %r20, %r21, %r22;
	mov.u32 	%r23, %ctaid.y;
	mov.u32 	%r24, %ntid.y;
	mov.u32 	%r25, %tid.y;
	mad.lo.s32 	%r2, %r23, %r24, %r25;
	setp.gt.s32 	%p1, %r2, %r1;
	max.s32 	%r26, %r1, %r2;
	setp.ge.s32 	%p2, %r26, %r18;
	or.pred  	%p3, %p2, %p1;
	@%p3 bra 	$L__BB1_17;
	setp.ne.s32 	%p4, %r1, %r2;
	@%p4 bra 	$L__BB1_3;
	mad.lo.s32 	%r37, %r1, %r18, %r1;
	mul.wide.u32 	%rd44, %r37, 4;
	add.s64 	%rd45, %rd2, %rd44;
	mov.b32 	%r38, 1065353216;
	st.global.u32 	[%rd45], %r38;
	bra.uni 	$L__BB1_17;
$L__BB1_3:
	cvta.to.global.u64 	%rd10, %rd7;
	mul.wide.u32 	%rd11, %r1, 4;
	add.s64 	%rd12, %rd10, %rd11;
	ld.global.f32 	%f43, [%rd12];
	cvt.rn.f32.s32 	%f44, %r19;
	div.rn.f32 	%f1, %f43, %f44;
	mul.wide.u32 	%rd13, %r2, 4;
	add.s64 	%rd14, %rd10, %rd13;
	ld.global.f32 	%f45, [%rd14];
	div.rn.f32 	%f2, %f45, %f44;
	setp.lt.s32 	%p5, %r19, 1;
	mov.f32 	%f167, 0f00000000;
	mov.f32 	%f171, %f167;
	@%p5 bra 	$L__BB1_16;
	mul.lo.s32 	%r3, %r19, %r1;
	mul.lo.s32 	%r4, %r19, %r2;
	and.b32  	%r5, %r19, 7;
	setp.lt.u32 	%p6, %r19, 8;
	mov.f32 	%f169, 0f00000000;
	mov.b32 	%r42, 0;
	mov.f32 	%f168, %f169;
	mov.f32 	%f167, %f169;
	@%p6 bra 	$L__BB1_7;
	and.b32  	%r42, %r19, 2147483640;
	neg.s32 	%r40, %r42;
	add.s64 	%rd3, %rd1, 16;
	mul.wide.u32 	%rd15, %r4, 4;
	add.s64 	%rd46, %rd3, %rd15;
	mov.f32 	%f169, 0f00000000;
	mov.u32 	%r39, %r3;
$L__BB1_6:
	.pragma "nounroll";
	mul.wide.s32 	%rd16, %r39, 4;
	add.s64 	%rd17, %rd3, %rd16;
	ld.global.f32 	%f49, [%rd17+-16];
	ld.global.f32 	%f50, [%rd46+-16];
	sub.f32 	%f51, %f49, %f1;
	sub.f32 	%f52, %f50, %f2;
	fma.rn.f32 	%f53, %f51, %f52, %f167;
	fma.rn.f32 	%f54, %f51, %f51, %f168;
	fma.rn.f32 	%f55, %f52, %f52, %f169;
	ld.global.f32 	%f56, [%rd17+-12];
	ld.global.f32 	%f57, [%rd46+-12];
	sub.f32 	%f58, %f56, %f1;
	sub.f32 	%f59, %f57, %f2;
	fma.rn.f32 	%f60, %f58, %f59, %f53;
	fma.rn.f32 	%f61, %f58, %f58, %f54;
	fma.rn.f32 	%f62, %f59, %f59, %f55;
	ld.global.f32 	%f63, [%rd17+-8];
	ld.global.f32 	%f64, [%rd46+-8];
	sub.f32 	%f65, %f63, %f1;
	sub.f32 	%f66, %f64, %f2;
	fma.rn.f32 	%f67, %f65, %f66, %f60;
	fma.rn.f32 	%f68, %f65, %f65, %f61;
	fma.rn.f32 	%f69, %f66, %f66, %f62;
	ld.global.f32 	%f70, [%rd17+-4];
	ld.global.f32 	%f71, [%rd46+-4];
	sub.f32 	%f72, %f70, %f1;
	sub.f32 	%f73, %f71, %f2;
	fma.rn.f32 	%f74, %f72, %f73, %f67;
	fma.rn.f32 	%f75, %f72, %f72, %f68;
	fma.rn.f32 	%f76, %f73, %f73, %f69;
	ld.global.f32 	%f77, [%rd17];
	ld.global.f32 	%f78, [%rd46];
	sub.f32 	%f79, %f77, %f1;
	sub.f32 	%f80, %f78, %f2;
	fma.rn.f32 	%f81, %f79, %f80, %f74;
	fma.rn.f32 	%f82, %f79, %f79, %f75;
	fma.rn.f32 	%f83, %f80, %f80, %f76;
	ld.global.f32 	%f84, [%rd17+4];
	ld.global.f32 	%f85, [%rd46+4];
	sub.f32 	%f86, %f84, %f1;
	sub.f32 	%f87, %f85, %f2;
	fma.rn.f32 	%f88, %f86, %f87, %f81;
	fma.rn.f32 	%f89, %f86, %f86, %f82;
	fma.rn.f32 	%f90, %f87, %f87, %f83;
	ld.global.f32 	%f91, [%rd17+8];
	ld.global.f32 	%f92, [%rd46+8];
	sub.f32 	%f93, %f91, %f1;
	sub.f32 	%f94, %f92, %f2;
	fma.rn.f32 	%f95, %f93, %f94, %f88;
	fma.rn.f32 	%f96, %f93, %f93, %f89;
	fma.rn.f32 	%f97, %f94, %f94, %f90;
	ld.global.f32 	%f98, [%rd17+12];
	ld.global.f32 	%f99, [%rd46+12];
	sub.f32 	%f100, %f98, %f1;
	sub.f32 	%f101, %f99, %f2;
	fma.rn.f32 	%f167, %f100, %f101, %f95;
	fma.rn.f32 	%f168, %f100, %f100, %f96;
	fma.rn.f32 	%f169, %f101, %f101, %f97;
	add.s32 	%r40, %r40, 8;
	add.s32 	%r39, %r39, 8;
	add.s64 	%rd46, %rd46, 32;
	setp.ne.s32 	%p7, %r40, 0;
	@%p7 bra 	$L__BB1_6;
$L__BB1_7:
	setp.eq.s32 	%p8, %r5, 0;
	@%p8 bra 	$L__BB1_15;
	and.b32  	%r13, %r19, 3;
	setp.lt.u32 	%p9, %r5, 4;
	@%p9 bra 	$L__BB1_10;
	add.s32 	%r28, %r42, %r3;
	mul.wide.s32 	%rd18, %r28, 4;
	add.s64 	%rd19, %rd1, %rd18;
	ld.global.f32 	%f103, [%rd19];
	add.s32 	%r29, %r42, %r4;
	mul.wide.u32 	%rd20, %r29, 4;
	add.s64 	%rd21, %rd1, %rd20;
	ld.global.f32 	%f104, [%rd21];
	sub.f32 	%f105, %f103, %f1;
	sub.f32 	%f106, %f104, %f2;
	fma.rn.f32 	%f107, %f105, %f106, %f167;
	fma.rn.f32 	%f108, %f105, %f105, %f168;
	fma.rn.f32 	%f109, %f106, %f106, %f169;
	ld.global.f32 	%f110, [%rd19+4];
	cvt.u64.u32 	%rd22, %r4;
	cvt.u64.u32 	%rd23, %r42;
	add.s64 	%rd24, %rd23, %rd22;
	shl.b64 	%rd25, %rd24, 2;
	add.s64 	%rd26, %rd1, %rd25;
	ld.global.f32 	%f111, [%rd26+4];
	sub.f32 	%f112, %f110, %f1;
	sub.f32 	%f113, %f111, %f2;
	fma.rn.f32 	%f114, %f112, %f113, %f107;
	fma.rn.f32 	%f115, %f112, %f112, %f108;
	fma.rn.f32 	%f116, %f113, %f113, %f109;
	ld.global.f32 	%f117, [%rd19+8];
	ld.global.f32 	%f118, [%rd26+8];
	sub.f32 	%f119, %f117, %f1;
	sub.f32 	%f120, %f118, %f2;
	fma.rn.f32 	%f121, %f119, %f120, %f114;
	fma.rn.f32 	%f122, %f119, %f119, %f115;
	fma.rn.f32 	%f123, %f120, %f120, %f116;
	ld.global.f32 	%f124, [%rd19+12];
	ld.global.f32 	%f125, [%rd26+12];
	sub.f32 	%f126, %f124, %f1;
	sub.f32 	%f127, %f125, %f2;
	fma.rn.f32 	%f167, %f126, %f127, %f121;
	fma.rn.f32 	%f168, %f126, %f126, %f122;
	fma.rn.f32 	%f169, %f127, %f127, %f123;
	add.s32 	%r42, %r42, 4;
$L__BB1_10:
	setp.eq.s32 	%p10, %r13, 0;
	@%p10 bra 	$L__BB1_15;
	setp.eq.s32 	%p11, %r13, 1;
	@%p11 bra 	$L__BB1_13;
	add.s32 	%r30, %r42, %r3;
	mul.wide.s32 	%rd27, %r30, 4;
	add.s64 	%rd28, %rd1, %rd27;
	ld.global.f32 	%f129, [%rd28];
	add.s32 	%r31, %r42, %r4;
	mul.wide.u32 	%rd29, %r31, 4;
	add.s64 	%rd30, %rd1, %rd29;
	ld.global.f32 	%f130, [%rd30];
	sub.f32 	%f131, %f129, %f1;
	sub.f32 	%f132, %f130, %f2;
	fma.rn.f32 	%f133, %f131, %f132, %f167;
	fma.rn.f32 	%f134, %f131, %f131, %f168;
	fma.rn.f32 	%f135, %f132, %f132, %f169;
	ld.global.f32 	%f136, [%rd28+4];
	cvt.u64.u32 	%rd31, %r4;
	cvt.u64.u32 	%rd32, %r42;
	add.s64 	%rd33, %rd32, %rd31;
	shl.b64 	%rd34, %rd33, 2;
	add.s64 	%rd35, %rd1, %rd34;
	ld.global.f32 	%f137, [%rd35+4];
	sub.f32 	%f138, %f136, %f1;
	sub.f32 	%f139, %f137, %f2;
	fma.rn.f32 	%f167, %f138, %f139, %f133;
	fma.rn.f32 	%f168, %f138, %f138, %f134;
	fma.rn.f32 	%f169, %f139, %f139, %f135;
	add.s32 	%r42, %r42, 2;
$L__BB1_13:
	and.b32  	%r32, %r19, 1;
	setp.eq.b32 	%p12, %r32, 1;
	not.pred 	%p13, %p12;
	@%p13 bra 	$L__BB1_15;
	add.s32 	%r33, %r42, %r3;
	mul.wide.s32 	%rd36, %r33, 4;
	add.s64 	%rd37, %rd1, %rd36;
	ld.global.f32 	%f140, [%rd37];
	add.s32 	%r34, %r42, %r4;
	mul.wide.u32 	%rd38, %r34, 4;
	add.s64 	%rd39, %rd1, %rd38;
	ld.global.f32 	%f141, [%rd39];
	sub.f32 	%f142, %f140, %f1;
	sub.f32 	%f143, %f141, %f2;
	fma.rn.f32 	%f167, %f142, %f143, %f167;
	fma.rn.f32 	%f168, %f142, %f142, %f168;
	fma.rn.f32 	%f169, %f143, %f143, %f169;
$L__BB1_15:
	mul.f32 	%f171, %f168, %f169;
$L__BB1_16:
	sqrt.rn.f32 	%f144, %f171;
	div.rn.f32 	%f145, %f167, %f144;
	mad.lo.s32 	%r35, %r2, %r18, %r1;
	mul.wide.u32 	%rd40, %r35, 4;
	add.s64 	%rd41, %rd2, %rd40;
	st.global.f32 	[%rd41], %f145;
	mad.lo.s32 	%r36, %r1, %r18, %r2;
	mul.wide.u32 	%rd42, %r36, 4;
	add.s64 	%rd43, %rd2, %rd42;
	st.global.f32 	[%rd43], %f145;
$L__BB1_17:
	ret;

}


// ===== COMPILED SASS (sm_100) =====

	.target	sm_100

	.elftype	@"ET_EXEC"


//--------------------- .note.nv.tkinfo           --------------------------
	.section	.note.nv.tkinfo,"",@"SHT_NOTE"
	.sectionflags	@"SHF_NOTE_NV_TKINFO"
	.tkinfo
        /*0018*/ 	.word	0x00000002
        /*0030*/ 	.string	""
        /*0030*/ 	.string	"ptxas"
        /*0030*/ 	.string	"Cuda compilation tools, release 13.0, V13.0.88"
        /*0030*/ 	.string	"Build cuda_13.0.r13.0/compiler.36424714_0"
        /*0030*/ 	.string	"-arch sm_100 -m 64 "



//--------------------- .note.nv.cuinfo           --------------------------
	.section	.note.nv.cuinfo,"",@"SHT_NOTE"
	.sectionflags	@"SHF_NOTE_NV_CUINFO"
        /*0018*/ 	.short	0x0002
        /*001a*/ 	.short	0x0064
        /*001c*/ 	.short	0x0082
	.zero		2


//--------------------- .nv.info                  --------------------------
	.section	.nv.info,"",@"SHT_CUDA_INFO"
	.align	4


	//----- nvinfo : EIATTR_REGCOUNT
	.align		4
        /*0000*/ 	.byte	0x04, 0x2f
        /*0002*/ 	.short	(.L_1 - .L_0)
	.align		4
.L_0:
        /*0004*/ 	.word	index@(_Z7get_sumPfS_i)
        /*0008*/ 	.word	0x0000000c


	//----- nvinfo : EIATTR_FRAME_SIZE
	.align		4
.L_1:
        /*000c*/ 	.byte	0x04, 0x11
        /*000e*/ 	.short	(.L_3 - .L_2)
	.align		4
.L_2:
        /*0010*/ 	.word	index@(_Z7get_sumPfS_i)
        /*0014*/ 	.word	0x00000000


	//----- nvinfo : EIATTR_REGCOUNT
	.align		4
.L_3:
        /*0018*/ 	.byte	0x04, 0x2f
        /*001a*/ 	.short	(.L_5 - .L_4)
	.align		4
.L_4:
        /*001c*/ 	.word	index@(_Z4corriiPKfPfS1_)
        /*0020*/ 	.word	0x00000020


	//----- nvinfo : EIATTR_FRAME_SIZE
	.align		4
.L_5:
        /*0024*/ 	.byte	0x04, 0x11
        /*0026*/ 	.short	(.L_7 - .L_6)
	.align		4
.L_6:
        /*0028*/ 	.word	index@($__internal_1_$__cuda_sm3x_div_rn_noftz_f32_slowpath)
        /*002c*/ 	.word	0x00000000


	//----- nvinfo : EIATTR_FRAME_SIZE
	.align		4
.L_7:
        /*0030*/ 	.byte	0x04, 0x11
        /*0032*/ 	.short	(.L_9 - .L_8)
	.align		4
.L_8:
        /*0034*/ 	.word	index@($__internal_0_$__cuda_sm20_sqrt_rn_f32_slowpath)
        /*0038*/ 	.word	0x00000000


	//----- nvinfo : EIATTR_FRAME_SIZE
	.align		4
.L_9:
        /*003c*/ 	.byte	0x04, 0x11
        /*003e*/ 	.short	(.L_11 - .L_10)
	.align		4
.L_10:
        /*0040*/ 	.word	index@(_Z4corriiPKfPfS1_)
        /*0044*/ 	.word	0x00000000


	//----- nvinfo : EIATTR_MIN_STACK_SIZE
	.align		4
.L_11:
        /*0048*/ 	.byte	0x04, 0x12
        /*004a*/ 	.short	(.L_13 - .L_12)
	.align		4
.L_12:
        /*004c*/ 	.word	index@(_Z4corriiPKfPfS1_)
        /*0050*/ 	.word	0x00000000


	//----- nvinfo : EIATTR_MIN_STACK_SIZE
	.align		4
.L_13:
        /*0054*/ 	.byte	0x04, 0x12
        /*0056*/ 	.short	(.L_15 - .L_14)
	.align		4
.L_14:
        /*0058*/ 	.word	index@(_Z7get_sumPfS_i)
        /*005c*/ 	.word	0x00000000
.L_15:


//--------------------- .nv.compat                --------------------------
	.section	.nv.compat,"",@"SHT_CUDA_COMPAT_INFO"
	.align	4
        /*0000*/ 	.byte	0x02, 0x09, 0x00, 0x00, 0x02, 0x02, 0x01, 0x00, 0x02, 0x05, 0x05, 0x00, 0x03, 0x07, 0x01, 0x01
        /*0010*/ 	.byte	0x02, 0x03, 0x00, 0x00, 0x02, 0x06, 0x01, 0x00, 0x04, 0x0b, 0x08, 0x00, 0x01, 0x00, 0x00, 0x00
        /*0020*/ 	.byte	0x00, 0x00, 0x00, 0x00


//--------------------- .nv.info._Z4corriiPKfPfS1_ --------------------------
	.section	.nv.info._Z4corriiPKfPfS1_,"",@"SHT_CUDA_INFO"
	.sectionflags	@""
	.align	4


	//----- nvinfo : EIATTR_CUDA_API_VERSION
	.align		4
        /*0000*/ 	.byte	0x04, 0x37
        /*0002*/ 	.short	(.L_17 - .L_16)
.L_16:
        /*0004*/ 	.word	0x00000082


	//----- nvinfo : EIATTR_KPARAM_INFO
	.align		4
.L_17:
        /*0008*/ 	.byte	0x04, 0x17
        /*000a*/ 	.short	(.L_19 - .L_18)
.L_18:
        /*000c*/ 	.word	0x00000000
        /*0010*/ 	.short	0x0004
        /*0012*/ 	.short	0x0018
        /*0014*/ 	.byte	0x00, 0xf5, 0x21, 0x00


	//----- nvinfo : EIATTR_KPARAM_INFO
	.align		4
.L_19:
        /*0018*/ 	.byte	0x04, 0x17
        /*001a*/ 	.short	(.L_21 - .L_20)
.L_20:
        /*001c*/ 	.word	0x00000000
        /*0020*/ 	.short	0x0003
        /*0022*/ 	.short	0x0010
        /*0024*/ 	.byte	0x00, 0xf5, 0x21, 0x00


	//----- nvinfo : EIATTR_KPARAM_INFO
	.align		4
.L_21:
        /*0028*/ 	.byte	0x04, 0x17
        /*002a*/ 	.short	(.L_23 - .L_22)
.L_22:
        /*002c*/ 	.word	0x00000000
        /*0030*/ 	.short	0x0002
        /*0032*/ 	.short	0x0008
        /*0034*/ 	.byte	0x00, 0xf5, 0x21, 0x00


	//----- nvinfo : EIATTR_KPARAM_INFO
	.align		4
.L_23:
        /*0038*/ 	.byte	0x04, 0x17
        /*003a*/ 	.short	(.L_25 - .L_24)
.L_24:
        /*003c*/ 	.word	0x00000000
        /*0040*/ 	.short	0x0001
        /*0042*/ 	.short	0x0004
        /*0044*/ 	.byte	0x00, 0xf0, 0x11, 0x00


	//----- nvinfo : EIATTR_KPARAM_INFO
	.align		4
.L_25:
        /*0048*/ 	.byte	0x04, 0x17
        /*004a*/ 	.short	(.L_27 - .L_26)
.L_26:
        /*004c*/ 	.word	0x00000000
        /*0050*/ 	.short	0x0000
        /*0052*/ 	.short	0x0000
        /*0054*/ 	.byte	0x00, 0xf0, 0x11, 0x00


	//----- nvinfo : EIATTR_SPARSE_MMA_MASK
	.align		4
.L_27:
        /*0058*/ 	.byte	0x03, 0x50
        /*005a*/ 	.short	0x0000


	//----- nvinfo : EIATTR_MAXREG_COUNT
	.align		4
        /*005c*/ 	.byte	0x03, 0x1b
        /*005e*/ 	.short	0x00ff


	//----- nvinfo : EIATTR_MERCURY_ISA_VERSION
	.align		4
        /*0060*/ 	.byte	0x03, 0x5f
        /*0062*/ 	.short	0x0101


	//----- nvinfo : EIATTR_VRC_CTA_INIT_COUNT
	.align		4
        /*0064*/ 	.byte	0x02, 0x4a
	.zero		1
	.zero		1


	//----- nvinfo : EIATTR_EXIT_INSTR_OFFSETS
	.align		4
        /*0068*/ 	.byte	0x04, 0x1c
        /*006a*/ 	.short	(.L_29 - .L_28)


	//   ....[0]....
.L_28:
        /*006c*/ 	.word	0x000000d0


	//   ....[1]....
        /*0070*/ 	.word	0x00000150


	//   ....[2]....
        /*0074*/ 	.word	0x000010d0


	//----- nvinfo : EIATTR_CRS_STACK_SIZE
	.align		4
.L_29:
        /*0078*/ 	.byte	0x04, 0x1e
        /*007a*/ 	.short	(.L_31 - .L_30)
.L_30:
        /*007c*/ 	.word	0x00000000


	//----- nvinfo : EIATTR_CBANK_PARAM_SIZE
	.align		4
.L_31:
        /*0080*/ 	.byte	0x03, 0x19
        /*0082*/ 	.short	0x0020


	//----- nvinfo : EIATTR_PARAM_CBANK
	.align		4
        /*0084*/ 	.byte	0x04, 0x0a
        /*0086*/ 	.short	(.L_33 - .L_32)
	.align		4
.L_32:
        /*0088*/ 	.word	index@(.nv.constant0._Z4corriiPKfPfS1_)
        /*008c*/ 	.short	0x0380
        /*008e*/ 	.short	0x0020


	//----- nvinfo : EIATTR_SW_WAR
	.align		4
.L_33:
        /*0090*/ 	.byte	0x04, 0x36
        /*0092*/ 	.short	(.L_35 - .L_34)
.L_34:
        /*0094*/ 	.word	0x00000008
.L_35:


//--------------------- .nv.info._Z7get_sumPfS_i  --------------------------
	.section	.nv.info._Z7get_sumPfS_i,"",@"SHT_CUDA_INFO"
	.sectionflags	@""
	.align	4


	//----- nvinfo : EIATTR_CUDA_API_VERSION
	.align		4
        /*0000*/ 	.byte	0x04, 0x37
        /*0002*/ 	.short	(.L_37 - .L_36)
.L_36:
        /*0004*/ 	.word	0x00000082


	//----- nvinfo : EIATTR_KPARAM_INFO
	.align		4
.L_37:
        /*0008*/ 	.byte	0x04, 0x17
        /*000a*/ 	.short	(.L_39 - .L_38)
.L_38:
        /*000c*/ 	.word	0x00000000
        /*0010*/ 	.short	0x0002
        /*0012*/ 	.short	0x0010
        /*0014*/ 	.byte	0x00, 0xf0, 0x11, 0x00


	//----- nvinfo : EIATTR_KPARAM_INFO
	.align		4
.L_39:
        /*0018*/ 	.byte	0x04, 0x17
        /*001a*/ 	.short	(.L_41 - .L_40)
.L_40:
        /*001c*/ 	.word	0x00000000
        /*0020*/ 	.short	0x0001
        /*0022*/ 	.short	0x0008
        /*0024*/ 	.byte	0x00, 0xf5, 0x21, 0x00


	//----- nvinfo : EIATTR_KPARAM_INFO
	.align		4
.L_41:
        /*0028*/ 	.byte	0x04, 0x17
        /*002a*/ 	.short	(.L_43 - .L_42)
.L_42:
        /*002c*/ 	.word	0x00000000
        /*0030*/ 	.short	0x0000
        /*0032*/ 	.short	0x0000
        /*0034*/ 	.byte	0x00, 0xf5, 0x21, 0x00


	//----- nvinfo : EIATTR_SPARSE_MMA_MASK
	.align		4
.L_43:
        /*0038*/ 	.byte	0x03, 0x50
        /*003a*/ 	.short	0x0000


	//----- nvinfo : EIATTR_MAXREG_COUNT
	.align		4
        /*003c*/ 	.byte	0x03, 0x1b
        /*003e*/ 	.short	0x00ff


	//----- nvinfo : EIATTR_NUM_BARRIERS
	.align		4
        /*0040*/ 	.byte	0x02, 0x4c
        /*0042*/ 	.byte	0x01
	.zero		1


	//----- nvinfo : EIATTR_MERCURY_ISA_VERSION
	.align		4
        /*0044*/ 	.byte	0x03, 0x5f
        /*0046*/ 	.short	0x0101


	//----- nvinfo : EIATTR_VRC_CTA_INIT_COUNT
	.align		4
        /*0048*/ 	.byte	0x02, 0x4a
	.zero		1
	.zero		1


	//----- nvinfo : EIATTR_EXIT_INSTR_OFFSETS
	.align		4
        /*004c*/ 	.byte	0x04, 0x1c
        /*004e*/ 	.short	(.L_45 - .L_44)


	//   ....[0]....
.L_44:
        /*0050*/ 	.word	0x00000530


	//   ....[1]....
        /*0054*/ 	.word	0x000005c0


	//----- nvinfo : EIATTR_CBANK_PARAM_SIZE
	.align		4
.L_45:
        /*0058*/ 	.byte	0x03, 0x19
        /*005a*/ 	.short	0x0014


	//----- nvinfo : EIATTR_PARAM_CBANK
	.align		4
        /*005c*/ 	.byte	0x04, 0x0a
        /*005e*/ 	.short	(.L_47 - .L_46)
	.align		4
.L_46:
        /*0060*/ 	.word	index@(.nv.constant0._Z7get_sumPfS_i)
        /*0064*/ 	.short	0x0380
        /*0066*/ 	.short	0x0014


	//----- nvinfo : EIATTR_SW_WAR
	.align		4
.L_47:
        /*0068*/ 	.byte	0x04, 0x36
        /*006a*/ 	.short	(.L_49 - .L_48)
.L_48:
        /*006c*/ 	.word	0x00000008
.L_49:


//--------------------- .nv.callgraph             --------------------------
	.section	.nv.callgraph,"",@"SHT_CUDA_CALLGRAPH"
	.align	4
	.sectionentsize	8
	.align		4
        /*0000*/ 	.word	0x00000000
	.align		4
        /*0004*/ 	.word	0xffffffff
	.align		4
        /*0008*/ 	.word	0x00000000
	.align		4
        /*000c*/ 	.word	0xfffffffe
	.align		4
        /*0010*/ 	.word	0x00000000
	.align		4
        /*0014*/ 	.word	0xfffffffd
	.align		4
        /*0018*/ 	.word	0x00000000
	.align		4
        /*001c*/ 	.word	0xfffffffc


//--------------------- .text._Z4corriiPKfPfS1_   --------------------------
	.section	.text._Z4corriiPKfPfS1_,"ax",@progbits
	.align	128
        .global         _Z4corriiPKfPfS1_
        .type           _Z4corriiPKfPfS1_,@function
        .size           _Z4corriiPKfPfS1_,(.L_x_30 - _Z4corriiPKfPfS1_)
        .other          _Z4corriiPKfPfS1_,@"STO_CUDA_ENTRY STV_DEFAULT"
_Z4corriiPKfPfS1_:
.text._Z4corriiPKfPfS1_:
[----:B------:R-:W-:Y:S01]  /*0000*/  LDC R1, c[0x0][0x37c] ;  /* 0x0000df00ff017b82 */ /* 0x000fe20000000800 */
[----:B------:R-:W0:Y:S07]  /*0010*/  S2R R3, SR_TID.X ;  /* 0x0000000000037919 */ /* 0x000e2e0000002100 */
[----:B------:R-:W0:Y:S01]  /*0020*/  LDC R8, c[0x0][0x360] ;  /* 0x0000d800ff087b82 */ /* 0x000e220000000800 */
[----:B------:R-:W1:Y:S01]  /*0030*/  LDCU UR6, c[0x0][0x380] ;  /* 0x00007000ff0677ac */ /* 0x000e620008000800 */
[----:B------:R-:W2:Y:S06]  /*0040*/  S2R R0, SR_TID.Y ;  /* 0x0000000000007919 */ /* 0x000eac0000002200 */
[----:B------:R-:W0:Y:S08]  /*0050*/  S2UR UR4, SR_CTAID.X ;  /* 0x00000000000479c3 */ /* 0x000e300000002500 */
[----:B------:R-:W2:Y:S08]  /*0060*/  S2UR UR5, SR_CTAID.Y ;  /* 0x00000000000579c3 */ /* 0x000eb00000002600 */
[----:B------:R-:W2:Y:S01]  /*0070*/  LDC R9, c[0x0][0x364] ;  /* 0x0000d900ff097b82 */ /* 0x000ea20000000800 */
[----:B0-----:R-:W-:-:S02]  /*0080*/  IMAD R8, R8, UR4, R3 ;  /* 0x0000000408087c24 */ /* 0x001fc4000f8e0203 */
[----:B--2---:R-:W-:-:S05]  /*0090*/  IMAD R9, R9, UR5, R0 ;  /* 0x0000000509097c24 */ /* 0x004fca000f8e0200 */
[----:B------:R-:W-:Y:S02]  /*00a0*/  ISETP.GT.AND P0, PT, R9, R8, PT ;  /* 0x000000080900720c */ /* 0x000fe40003f04270 */
[----:B------:R-:W-:-:S04]  /*00b0*/  VIMNMX R0, PT, PT, R8, R9, !PT ;  /* 0x0000000908007248 */ /* 0x000fc80007fe0100 */
[----:B-1----:R-:W-:-:S13]  /*00c0*/  ISETP.GE.OR P0, PT, R0, UR6, P0 ;  /* 0x0000000600007c0c */ /* 0x002fda0008706670 */
[----:B------:R-:W-:Y:S05]  /*00d0*/  @P0 EXIT ;  /* 0x000000000000094d */ /* 0x000fea0003800000 */
[----:B------:R-:W-:Y:S01]  /*00e0*/  ISETP.NE.AND P0, PT, R8, R9, PT ;  /* 0x000000090800720c */ /* 0x000fe20003f05270 */
[----:B------:R-:W0:-:S12]  /*00f0*/  LDCU.64 UR10, c[0x0][0x358] ;  /* 0x00006b00ff0a77ac */ /* 0x000e180008000a00 */
[----:B------:R-:W1:Y:S01]  /*0100*/  @!P0 LDC.64 R2, c[0x0][0x390] ;  /* 0x0000e400ff028b82 */ /* 0x000e620000000a00 */
[----:B------:R-:W-:Y:S01]  /*0110*/  @!P0 IMAD R5, R8, UR6, R8 ;  /* 0x0000000608058c24 */ /* 0x000fe2000f8e0208 */
[----:B------:R-:W-:-:S03]  /*0120*/  @!P0 MOV R7, 0x3f800000 ;  /* 0x3f80000000078802 */ /* 0x000fc60000000f00 */
[----:B-1----:R-:W-:-:S05]  /*0130*/  @!P0 IMAD.WIDE.U32 R2, R5, 0x4, R2 ;  /* 0x0000000405028825 */ /* 0x002fca00078e0002 */
[----:B0-----:R0:W-:Y:S01]  /*0140*/  @!P0 STG.E desc[UR10][R2.64], R7 ;  /* 0x0000000702008986 */ /* 0x0011e2000c10190a */
[----:B------:R-:W-:Y:S05]  /*0150*/  @!P0 EXIT ;  /* 0x000000000000894d */ /* 0x000fea0003800000 */
[----:B------:R-:W1:Y:S01]  /*0160*/  LDC.64 R4, c[0x0][0x398] ;  /* 0x0000e600ff047b82 */ /* 0x000e620000000a00 */
[----:B------:R-:W0:Y:S01]  /*0170*/  LDCU UR4, c[0x0][0x384] ;  /* 0x00007080ff0477ac */ /* 0x000e220008000800 */
[----:B-1----:R-:W-:-:S05]  /*0180*/  IMAD.WIDE.U32 R4, R8, 0x4, R4 ;  /* 0x0000000408047825 */ /* 0x002fca00078e0004 */
[----:B------:R-:W2:Y:S01]  /*0190*/  LDG.E R0, desc[UR10][R4.64] ;  /* 0x0000000a04007981 */ /* 0x000ea2000c1e1900 */
[----:B0-----:R-:W-:Y:S01]  /*01a0*/  I2FP.F32.S32 R3, UR4 ;  /* 0x0000000400037c45 */ /* 0x001fe20008201400 */
[----:B------:R-:W-:Y:S03]  /*01b0*/  BSSY.RECONVERGENT B0, `(.L_x_0) ;  /* 0x000000c000007945 */ /* 0x000fe60003800200 */
[----:B------:R-:W0:Y:S02]  /*01c0*/  MUFU.RCP R2, R3 ;  /* 0x0000000300027308 */ /* 0x000e240000001000 */
[----:B0-----:R-:W-:-:S04]  /*01d0*/  FFMA R7, -R3, R2, 1 ;  /* 0x3f80000003077423 */ /* 0x001fc80000000102 */
[----:B------:R-:W-:Y:S02]  /*01e0*/  FFMA R7, R2, R7, R2 ;  /* 0x0000000702077223 */ /* 0x000fe40000000002 */
[----:B--2---:R-:W0:Y:S02]  /*01f0*/  FCHK P0, R0, R3 ;  /* 0x0000000300007302 */ /* 0x004e240000000000 */
[----:B------:R-:W-:-:S04]  /*0200*/  FFMA R10, R0, R7, RZ ;  /* 0x00000007000a7223 */ /* 0x000fc800000000ff */
[----:B------:R-:W-:-:S04]  /*0210*/  FFMA R2, -R3, R10, R0 ;  /* 0x0000000a03027223 */ /* 0x000fc80000000100 */
[----:B------:R-:W-:Y:S01]  /*0220*/  FFMA R10, R7, R2, R10 ;  /* 0x00000002070a7223 */ /* 0x000fe2000000000a */
[----:B0-----:R-:W-:Y:S06]  /*0230*/  @!P0 BRA `(.L_x_1) ;  /* 0x00000000000c8947 */ /* 0x001fec0003800000 */
[----:B------:R-:W-:-:S07]  /*0240*/  MOV R2, 0x260 ;  /* 0x0000026000027802 */ /* 0x000fce0000000f00 */
[----:B------:R-:W-:Y:S05]  /*0250*/  CALL.REL.NOINC `($__internal_1_$__cuda_sm3x_div_rn_noftz_f32_slowpath) ;  /* 0x0000000c00fc7944 */ /* 0x000fea0003c00000 */
[----:B------:R-:W-:-:S07]  /*0260*/  MOV R10, R0 ;  /* 0x00000000000a7202 */ /* 0x000fce0000000f00 */
.L_x_1:
[----:B------:R-:W-:Y:S05]  /*0270*/  BSYNC.RECONVERGENT B0 ;  /* 0x0000000000007941 */ /* 0x000fea0003800200 */
.L_x_0:
[----:B------:R-:W0:Y:S02]  /*0280*/  LDC.64 R4, c[0x0][0x398] ;  /* 0x0000e600ff047b82 */ /* 0x000e240000000a00 */
[----:B0-----:R-:W-:-:S06]  /*0290*/  IMAD.WIDE.U32 R4, R9, 0x4, R4 ;  /* 0x0000000409047825 */ /* 0x001fcc00078e0004 */
[----:B------:R-:W2:Y:S01]  /*02a0*/  LDG.E R4, desc[UR10][R4.64] ;  /* 0x0000000a04047981 */ /* 0x000ea2000c1e1900 */
[----:B------:R-:W0:Y:S01]  /*02b0*/  MUFU.RCP R0, R3 ;  /* 0x0000000300007308 */ /* 0x000e220000001000 */
[----:B------:R-:W-:Y:S01]  /*02c0*/  BSSY.RECONVERGENT B0, `(.L_x_2) ;  /* 0x000000c000007945 */ /* 0x000fe20003800200 */
[----:B0-----:R-:W-:-:S04]  /*02d0*/  FFMA R7, -R3, R0, 1 ;  /* 0x3f80000003077423 */ /* 0x001fc80000000100 */
[----:B------:R-:W-:Y:S02]  /*02e0*/  FFMA R0, R0, R7, R0 ;  /* 0x0000000700007223 */ /* 0x000fe40000000000 */
[----:B--2---:R-:W0:Y:S02]  /*02f0*/  FCHK P0, R4, R3 ;  /* 0x0000000304007302 */ /* 0x004e240000000000 */
[----:B------:R-:W-:-:S04]  /*0300*/  FFMA R7, R0, R4, RZ ;  /* 0x0000000400077223 */ /* 0x000fc800000000ff */
[----:B------:R-:W-:-:S04]  /*0310*/  FFMA R12, -R3, R7, R4 ;  /* 0x00000007030c7223 */ /* 0x000fc80000000104 */
[----:B------:R-:W-:Y:S01]  /*0320*/  FFMA R12, R0, R12, R7 ;  /* 0x0000000c000c7223 */ /* 0x000fe20000000007 */
[----:B0-----:R-:W-:Y:S06]  /*0330*/  @!P0 BRA `(.L_x_3) ;  /* 0x0000000000108947 */ /* 0x001fec0003800000 */
[----:B------:R-:W-:Y:S02]  /*0340*/  MOV R0, R4 ;  /* 0x0000000400007202 */ /* 0x000fe40000000f00 */
[----:B------:R-:W-:-:S07]  /*0350*/  MOV R2, 0x370 ;  /* 0x0000037000027802 */ /* 0x000fce0000000f00 */
[----:B------:R-:W-:Y:S05]  /*0360*/  CALL.REL.NOINC `($__internal_1_$__cuda_sm3x_div_rn_noftz_f32_slowpath) ;  /* 0x0000000c00b87944 */ /* 0x000fea0003c00000 */
[----:B------:R-:W-:-:S07]  /*0370*/  MOV R12, R0 ;  /* 0x00000000000c7202 */ /* 0x000fce0000000f00 */
.L_x_3:
[----:B------:R-:W-:Y:S05]  /*0380*/  BSYNC.RECONVERGENT B0 ;  /* 0x0000000000007941 */ /* 0x000fea0003800200 */
.L_x_2:
[----:B------:R-:W0:Y:S01]  /*0390*/  LDCU UR6, c[0x0][0x384] ;  /* 0x00007080ff0677ac */ /* 0x000e220008000800 */
[----:B------:R-:W-:Y:S01]  /*03a0*/  HFMA2 R23, -RZ, RZ, 0, 0 ;  /* 0x00000000ff177431 */ /* 0x000fe200000001ff */
[----:B------:R-:W-:Y:S01]  /*03b0*/  MOV R0, RZ ;  /* 0x000000ff00007202 */ /* 0x000fe20000000f00 */
[----:B0-----:R-:W-:-:S09]  /*03c0*/  UISETP.GE.AND UP0, UPT, UR6, 0x1, UPT ;  /* 0x000000010600788c */ /* 0x001fd2000bf06270 */
[----:B------:R-:W-:Y:S05]  /*03d0*/  BRA.U !UP0, `(.L_x_4) ;  /* 0x0000000908ac7547 */ /* 0x000fea000b800000 */
[----:B------:R-:W-:Y:S02]  /*03e0*/  UISETP.GE.U32.AND UP1, UPT, UR6, 0x8, UPT ;  /* 0x000000080600788c */ /* 0x000fe4000bf26070 */
[----:B------:R-:W-:Y:S01]  /*03f0*/  IMAD R0, R8, UR6, RZ ;  /* 0x0000000608007c24 */ /* 0x000fe2000f8e02ff */
[----:B------:R-:W-:Y:S02]  /*0400*/  ULOP3.LUT UR7, UR6, 0x7, URZ, 0xc0, !UPT ;  /* 0x0000000706077892 */ /* 0x000fe4000f8ec0ff */
[----:B------:R-:W-:Y:S01]  /*0410*/  IMAD R11, R9, UR6, RZ ;  /* 0x00000006090b7c24 */ /* 0x000fe2000f8e02ff */
[----:B------:R-:W-:Y:S01]  /*0420*/  MOV R25, RZ ;  /* 0x000000ff00197202 */ /* 0x000fe20000000f00 */
[----:B------:R-:W-:Y:S01]  /*0430*/  UMOV UR4, URZ ;  /* 0x000000ff00047c82 */ /* 0x000fe20008000000 */
[----:B------:R-:W-:Y:S01]  /*0440*/  MOV R14, RZ ;  /* 0x000000ff000e7202 */ /* 0x000fe20000000f00 */
[----:B------:R-:W-:Y:S01]  /*0450*/  UISETP.NE.AND UP0, UPT, UR7, URZ, UPT ;  /* 0x000000ff0700728c */ /* 0x000fe2000bf05270 */
[----:B------:R-:W-:Y:S01]  /*0460*/  MOV R23, RZ ;  /* 0x000000ff00177202 */ /* 0x000fe20000000f00 */
[----:B------:R-:W-:Y:S09]  /*0470*/  BRA.U !UP1, `(.L_x_5) ;  /* 0x0000000509247547 */ /* 0x000ff2000b800000 */
[----:B------:R-:W0:Y:S01]  /*0480*/  LDCU.64 UR4, c[0x0][0x388] ;  /* 0x00007100ff0477ac */ /* 0x000e220008000a00 */
[----:B------:R-:W-:Y:S01]  /*0490*/  HFMA2 R25, -RZ, RZ, 0, 0 ;  /* 0x00000000ff197431 */ /* 0x000fe200000001ff */
[----:B------:R-:W-:Y:S01]  /*04a0*/  MOV R13, R0 ;  /* 0x00000000000d7202 */ /* 0x000fe20000000f00 */
[----:B0-----:R-:W-:-:S04]  /*04b0*/  UIADD3 UR4, UP1, UPT, UR4, 0x10, URZ ;  /* 0x0000001004047890 */ /* 0x001fc8000ff3e0ff */
[----:B------:R-:W-:Y:S02]  /*04c0*/  UIADD3.X UR5, UPT, UPT, URZ, UR5, URZ, UP1, !UPT ;  /* 0x00000005ff057290 */ /* 0x000fe40008ffe4ff */
[----:B------:R-:W-:Y:S01]  /*04d0*/  MOV R4, UR4 ;  /* 0x0000000400047c02 */ /* 0x000fe20008000f00 */
[----:B------:R-:W-:-:S03]  /*04e0*/  ULOP3.LUT UR4, UR6, 0x7ffffff8, URZ, 0xc0, !UPT ;  /* 0x7ffffff806047892 */ /* 0x000fc6000f8ec0ff */
[----:B------:R-:W-:Y:S01]  /*04f0*/  MOV R5, UR5 ;  /* 0x0000000500057c02 */ /* 0x000fe20008000f00 */
[----:B------:R-:W-:Y:S02]  /*0500*/  UIADD3 UR5, UPT, UPT, -UR4, URZ, URZ ;  /* 0x000000ff04057290 */ /* 0x000fe4000fffe1ff */
[----:B------:R-:W-:-:S10]  /*0510*/  IMAD.WIDE.U32 R2, R11, 0x4, R4 ;  /* 0x000000040b027825 */ /* 0x000fd400078e0004 */
.L_x_6:
[----:B------:R-:W-:Y:S01]  /*0520*/  IMAD.WIDE R6, R13, 0x4, R4 ;  /* 0x000000040d067825 */ /* 0x000fe200078e0204 */
[----:B------:R-:W2:Y:S04]  /*0530*/  LDG.E R21, desc[UR10][R2.64+-0x10] ;  /* 0xfffff00a02157981 */ /* 0x000ea8000c1e1900 */
[----:B------:R-:W3:Y:S04]  /*0540*/  LDG.E R19, desc[UR10][R6.64+-0x10] ;  /* 0xfffff00a06137981 */ /* 0x000ee8000c1e1900 */
[----:B------:R-:W4:Y:S04]  /*0550*/  LDG.E R29, desc[UR10][R2.64+-0xc] ;  /* 0xfffff40a021d7981 */ /* 0x000f28000c1e1900 */
[----:B------:R-:W5:Y:S04]  /*0560*/  LDG.E R27, desc[UR10][R6.64+-0xc] ;  /* 0xfffff40a061b7981 */ /* 0x000f68000c1e1900 */
[----:B------:R-:W5:Y:S04]  /*0570*/  LDG.E R17, desc[UR10][R6.64+-0x8] ;  /* 0xfffff80a06117981 */ /* 0x000f68000c1e1900 */
[----:B------:R-:W5:Y:S04]  /*0580*/  LDG.E R15, desc[UR10][R2.64+-0x8] ;  /* 0xfffff80a020f7981 */ /* 0x000f68000c1e1900 */
[----:B------:R-:W5:Y:S04]  /*0590*/  LDG.E R22, desc[UR10][R6.64+0xc] ;  /* 0x00000c0a06167981 */ /* 0x000f68000c1e1900 */
[----:B------:R-:W5:Y:S01]  /*05a0*/  LDG.E R24, desc[UR10][R2.64+0xc] ;  /* 0x00000c0a02187981 */ /* 0x000f62000c1e1900 */
[----:B--2---:R-:W-:-:S03]  /*05b0*/  FADD R18, R21, -R12 ;  /* 0x8000000c15127221 */ /* 0x004fc60000000000 */
[----:B------:R-:W2:Y:S01]  /*05c0*/  LDG.E R21, desc[UR10][R6.64+-0x4] ;  /* 0xfffffc0a06157981 */ /* 0x000ea2000c1e1900 */
[----:B---3--:R-:W-:-:S03]  /*05d0*/  FADD R16, R19, -R10 ;  /* 0x8000000a13107221 */ /* 0x008fc60000000000 */
[----:B------:R-:W3:Y:S01]  /*05e0*/  LDG.E R19, desc[UR10][R2.64+-0x4] ;  /* 0xfffffc0a02137981 */ /* 0x000ee2000c1e1900 */
[-C--:B------:R-:W-:Y:S01]  /*05f0*/  FFMA R26, R18, R18.reuse, R25 ;  /* 0x00000012121a7223 */ /* 0x080fe20000000019 */
[----:B----4-:R-:W-:Y:S01]  /*0600*/  FADD R29, R29, -R12 ;  /* 0x8000000c1d1d7221 */ /* 0x010fe20000000000 */
[----:B------:R-:W-:Y:S01]  /*0610*/  FFMA R18, R16, R18, R23 ;  /* 0x0000001210127223 */ /* 0x000fe20000000017 */
[----:B------:R-:W4:Y:S01]  /*0620*/  LDG.E R25, desc[UR10][R6.64] ;  /* 0x0000000a06197981 */ /* 0x000f22000c1e1900 */
[----:B-----5:R-:W-:-:S03]  /*0630*/  FADD R27, R27, -R10 ;  /* 0x8000000a1b1b7221 */ /* 0x020fc60000000000 */
[----:B------:R-:W5:Y:S01]  /*0640*/  LDG.E R23, desc[UR10][R2.64] ;  /* 0x0000000a02177981 */ /* 0x000f62000c1e1900 */
[----:B------:R-:W-:Y:S01]  /*0650*/  FFMA R20, R16, R16, R14 ;  /* 0x0000001010147223 */ /* 0x000fe2000000000e */
[-C--:B------:R-:W-:Y:S01]  /*0660*/  FFMA R26, R29, R29.reuse, R26 ;  /* 0x0000001d1d1a7223 */ /* 0x080fe2000000001a */
[C---:B------:R-:W-:Y:S01]  /*0670*/  FFMA R18, R27.reuse, R29, R18 ;  /* 0x0000001d1b127223 */ /* 0x040fe20000000012 */
[----:B------:R-:W5:Y:S01]  /*0680*/  LDG.E R16, desc[UR10][R6.64+0x4] ;  /* 0x0000040a06107981 */ /* 0x000f62000c1e1900 */
[----:B------:R-:W-:-:S03]  /*0690*/  FFMA R20, R27, R27, R20 ;  /* 0x0000001b1b147223 */ /* 0x000fc60000000014 */
[----:B------:R-:W5:Y:S04]  /*06a0*/  LDG.E R29, desc[UR10][R2.64+0x4] ;  /* 0x0000040a021d7981 */ /* 0x000f68000c1e1900 */
[----:B------:R-:W5:Y:S04]  /*06b0*/  LDG.E R14, desc[UR10][R6.64+0x8] ;  /* 0x0000080a060e7981 */ /* 0x000f68000c1e1900 */
[----:B------:R0:W5:Y:S01]  /*06c0*/  LDG.E R27, desc[UR10][R2.64+0x8] ;  /* 0x0000080a021b7981 */ /* 0x000162000c1e1900 */
[----:B------:R-:W-:Y:S01]  /*06d0*/  FADD R17, R17, -R10 ;  /* 0x8000000a11117221 */ /* 0x000fe20000000000 */
[----:B------:R-:W-:-:S03]  /*06e0*/  FADD R15, R15, -R12 ;  /* 0x8000000c0f0f7221 */ /* 0x000fc60000000000 */
[C---:B------:R-:W-:Y:S01]  /*06f0*/  FFMA R20, R17.reuse, R17, R20 ;  /* 0x0000001111147223 */ /* 0x040fe20000000014 */
[-C--:B------:R-:W-:Y:S01]  /*0700*/  FFMA R18, R17, R15.reuse, R18 ;  /* 0x0000000f11127223 */ /* 0x080fe20000000012 */
[----:B------:R-:W-:Y:S01]  /*0710*/  FFMA R26, R15, R15, R26 ;  /* 0x0000000f0f1a7223 */ /* 0x000fe2000000001a */
[----:B------:R-:W-:-:S04]  /*0720*/  UIADD3 UR5, UPT, UPT, UR5, 0x8, URZ ;  /* 0x0000000805057890 */ /* 0x000fc8000fffe0ff */
[----:B------:R-:W-:Y:S01]  /*0730*/  UISETP.NE.AND UP1, UPT, UR5, URZ, UPT ;  /* 0x000000ff0500728c */ /* 0x000fe2000bf25270 */
[----:B0-----:R-:W-:Y:S02]  /*0740*/  IADD3 R2, P0, PT, R2, 0x20, RZ ;  /* 0x0000002002027810 */ /* 0x001fe40007f1e0ff */
[----:B------:R-:W-:Y:S02]  /*0750*/  IADD3 R13, PT, PT, R13, 0x8, RZ ;  /* 0x000000080d0d7810 */ /* 0x000fe40007ffe0ff */
[----:B------:R-:W-:Y:S01]  /*0760*/  IADD3.X R3, PT, PT, RZ, R3, RZ, P0, !PT ;  /* 0x00000003ff037210 */ /* 0x000fe200007fe4ff */
[----:B--2---:R-:W-:Y:S01]  /*0770*/  FADD R21, R21, -R10 ;  /* 0x8000000a15157221 */ /* 0x004fe20000000000 */
[----:B---3--:R-:W-:-:S03]  /*0780*/  FADD R19, R19, -R12 ;  /* 0x8000000c13137221 */ /* 0x008fc60000000000 */
[----:B------:R-:W-:Y:S01]  /*0790*/  FFMA R20, R21, R21, R20 ;  /* 0x0000001515147223 */ /* 0x000fe20000000014 */
[----:B----4-:R-:W-:Y:S01]  /*07a0*/  FADD R25, R25, -R10 ;  /* 0x8000000a19197221 */ /* 0x010fe20000000000 */
[-C--:B------:R-:W-:Y:S01]  /*07b0*/  FFMA R18, R21, R19.reuse, R18 ;  /* 0x0000001315127223 */ /* 0x080fe20000000012 */
[----:B------:R-:W-:Y:S01]  /*07c0*/  FFMA R26, R19, R19, R26 ;  /* 0x00000013131a7223 */ /* 0x000fe2000000001a */
[----:B-----5:R-:W-:Y:S01]  /*07d0*/  FADD R23, R23, -R12 ;  /* 0x8000000c17177221 */ /* 0x020fe20000000000 */
[C---:B------:R-:W-:Y:S01]  /*07e0*/  FFMA R20, R25.reuse, R25, R20 ;  /* 0x0000001919147223 */ /* 0x040fe20000000014 */
[----:B------:R-:W-:Y:S02]  /*07f0*/  FADD R7, R16, -R10 ;  /* 0x8000000a10077221 */ /* 0x000fe40000000000 */
[-C--:B------:R-:W-:Y:S01]  /*0800*/  FFMA R18, R25, R23.reuse, R18 ;  /* 0x0000001719127223 */ /* 0x080fe20000000012 */
[----:B------:R-:W-:Y:S01]  /*0810*/  FFMA R6, R23, R23, R26 ;  /* 0x0000001717067223 */ /* 0x000fe2000000001a */
[----:B------:R-:W-:Y:S01]  /*0820*/  FADD R29, R29, -R12 ;  /* 0x8000000c1d1d7221 */ /* 0x000fe20000000000 */
[----:B------:R-:W-:Y:S01]  /*0830*/  FFMA R20, R7, R7, R20 ;  /* 0x0000000707147223 */ /* 0x000fe20000000014 */
[----:B------:R-:W-:-:S02]  /*0840*/  FADD R15, R14, -R10 ;  /* 0x8000000a0e0f7221 */ /* 0x000fc40000000000 */
[-C--:B------:R-:W-:Y:S01]  /*0850*/  FFMA R18, R7, R29.reuse, R18 ;  /* 0x0000001d07127223 */ /* 0x080fe20000000012 */
[----:B------:R-:W-:Y:S01]  /*0860*/  FFMA R6, R29, R29, R6 ;  /* 0x0000001d1d067223 */ /* 0x000fe20000000006 */
[----:B------:R-:W-:Y:S01]  /*0870*/  FADD R27, R27, -R12 ;  /* 0x8000000c1b1b7221 */ /* 0x000fe20000000000 */
[C---:B------:R-:W-:Y:S01]  /*0880*/  FFMA R20, R15.reuse, R15, R20 ;  /* 0x0000000f0f147223 */ /* 0x040fe20000000014 */
[----:B------:R-:W-:Y:S01]  /*0890*/  FADD R23, R22, -R10 ;  /* 0x8000000a16177221 */ /* 0x000fe20000000000 */
[----:B------:R-:W-:Y:S01]  /*08a0*/  FADD R25, R24, -R12 ;  /* 0x8000000c18197221 */ /* 0x000fe20000000000 */
[-C--:B------:R-:W-:Y:S01]  /*08b0*/  FFMA R18, R15, R27.reuse, R18 ;  /* 0x0000001b0f127223 */ /* 0x080fe20000000012 */
[----:B------:R-:W-:Y:S01]  /*08c0*/  FFMA R6, R27, R27, R6 ;  /* 0x0000001b1b067223 */ /* 0x000fe20000000006 */
[C---:B------:R-:W-:Y:S02]  /*08d0*/  FFMA R14, R23.reuse, R23, R20 ;  /* 0x00000017170e7223 */ /* 0x040fe40000000014 */
[-C--:B------:R-:W-:Y:S01]  /*08e0*/  FFMA R23, R23, R25.reuse, R18 ;  /* 0x0000001917177223 */ /* 0x080fe20000000012 */
[----:B------:R-:W-:Y:S01]  /*08f0*/  FFMA R25, R25, R25, R6 ;  /* 0x0000001919197223 */ /* 0x000fe20000000006 */
[----:B------:R-:W-:Y:S06]  /*0900*/  BRA.U UP1, `(.L_x_6) ;  /* 0xfffffffd01047547 */ /* 0x000fec000b83ffff */
.L_x_5:
[----:B------:R-:W-:Y:S05]  /*0910*/  BRA.U !UP0, `(.L_x_7) ;  /* 0x0000000508587547 */ /* 0x000fea000b800000 */
[----:B------:R-:W-:Y:S02]  /*0920*/  UISETP.GE.U32.AND UP0, UPT, UR7, 0x4, UPT ;  /* 0x000000040700788c */ /* 0x000fe4000bf06070 */
[----:B------:R-:W-:-:S04]  /*0930*/  ULOP3.LUT UR8, UR6, 0x3, URZ, 0xc0, !UPT ;  /* 0x0000000306087892 */ /* 0x000fc8000f8ec0ff */
[----:B------:R-:W-:-:S03]  /*0940*/  UISETP.NE.AND UP1, UPT, UR8, URZ, UPT ;  /* 0x000000ff0800728c */ /* 0x000fc6000bf25270 */
[----:B------:R-:W-:Y:S08]  /*0950*/  BRA.U !UP0, `(.L_x_8) ;  /* 0x00000001089c7547 */ /* 0x000ff0000b800000 */
[----:B------:R-:W0:Y:S01]  /*0960*/  LDC.64 R4, c[0x0][0x388] ;  /* 0x0000e200ff047b82 */ /* 0x000e220000000a00 */
[----:B------:R-:W1:Y:S01]  /*0970*/  LDCU.64 UR12, c[0x0][0x388] ;  /* 0x00007100ff0c77ac */ /* 0x000e620008000a00 */
[C---:B------:R-:W-:Y:S02]  /*0980*/  IADD3 R19, PT, PT, R11.reuse, UR4, RZ ;  /* 0x000000040b137c10 */ /* 0x040fe4000fffe0ff */
[----:B------:R-:W-:Y:S02]  /*0990*/  IADD3 R3, PT, PT, R0, UR4, RZ ;  /* 0x0000000400037c10 */ /* 0x000fe4000fffe0ff */
[----:B------:R-:W-:Y:S01]  /*09a0*/  IADD3 R6, P0, PT, R11, UR4, RZ ;  /* 0x000000040b067c10 */ /* 0x000fe2000ff1e0ff */
[----:B0-----:R-:W-:-:S04]  /*09b0*/  IMAD.WIDE.U32 R18, R19, 0x4, R4 ;  /* 0x0000000413127825 */ /* 0x001fc800078e0004 */
[----:B------:R-:W-:Y:S01]  /*09c0*/  IMAD.WIDE R4, R3, 0x4, R4 ;  /* 0x0000000403047825 */ /* 0x000fe200078e0204 */
[----:B------:R-:W-:Y:S01]  /*09d0*/  IADD3.X R3, PT, PT, RZ, RZ, RZ, P0, !PT ;  /* 0x000000ffff037210 */ /* 0x000fe200007fe4ff */
[----:B------:R-:W2:Y:S01]  /*09e0*/  LDG.E R19, desc[UR10][R18.64] ;  /* 0x0000000a12137981 */ /* 0x000ea2000c1e1900 */
[----:B-1----:R-:W-:-:S03]  /*09f0*/  LEA R2, P0, R6, UR12, 0x2 ;  /* 0x0000000c06027c11 */ /* 0x002fc6000f8010ff */
[----:B------:R-:W3:Y:S01]  /*0a00*/  LDG.E R21, desc[UR10][R4.64] ;  /* 0x0000000a04157981 */ /* 0x000ee2000c1e1900 */
[----:B------:R-:W-:-:S03]  /*0a10*/  LEA.HI.X R3, R6, UR13, R3, 0x2, P0 ;  /* 0x0000000d06037c11 */ /* 0x000fc600080f1403 */
[----:B------:R-:W4:Y:S04]  /*0a20*/  LDG.E R27, desc[UR10][R4.64+0x4] ;  /* 0x0000040a041b7981 */ /* 0x000f28000c1e1900 */
[----:B------:R-:W5:Y:S04]  /*0a30*/  LDG.E R29, desc[UR10][R2.64+0x4] ;  /* 0x0000040a021d7981 */ /* 0x000f68000c1e1900 */
[----:B------:R-:W5:Y:S04]  /*0a40*/  LDG.E R7, desc[UR10][R4.64+0x8] ;  /* 0x0000080a04077981 */ /* 0x000f68000c1e1900 */
[----:B------:R-:W5:Y:S04]  /*0a50*/  LDG.E R13, desc[UR10][R2.64+0x8] ;  /* 0x0000080a020d7981 */ /* 0x000f68000c1e1900 */
[----:B------:R-:W5:Y:S04]  /*0a60*/  LDG.E R15, desc[UR10][R4.64+0xc] ;  /* 0x00000c0a040f7981 */ /* 0x000f68000c1e1900 */
[----:B------:R-:W5:Y:S01]  /*0a70*/  LDG.E R17, desc[UR10][R2.64+0xc] ;  /* 0x00000c0a02117981 */ /* 0x000f62000c1e1900 */
[----:B------:R-:W-:Y:S01]  /*0a80*/  UIADD3 UR4, UPT, UPT, UR4, 0x4, URZ ;  /* 0x0000000404047890 */ /* 0x000fe2000fffe0ff */
[----:B--2---:R-:W-:Y:S01]  /*0a90*/  FADD R6, R19, -R12 ;  /* 0x8000000c13067221 */ /* 0x004fe20000000000 */
[----:B---3--:R-:W-:-:S04]  /*0aa0*/  FADD R21, R21, -R10 ;  /* 0x8000000a15157221 */ /* 0x008fc80000000000 */
[CC--:B------:R-:W-:Y:S01]  /*0ab0*/  FFMA R23, R21.reuse, R6.reuse, R23 ;  /* 0x0000000615177223 */ /* 0x0c0fe20000000017 */
[----:B------:R-:W-:Y:S01]  /*0ac0*/  FFMA R14, R21, R21, R14 ;  /* 0x00000015150e7223 */ /* 0x000fe2000000000e */
[----:B----4-:R-:W-:Y:S01]  /*0ad0*/  FADD R27, R27, -R10 ;  /* 0x8000000a1b1b7221 */ /* 0x010fe20000000000 */
[----:B------:R-:W-:Y:S01]  /*0ae0*/  FFMA R6, R6, R6, R25 ;  /* 0x0000000606067223 */ /* 0x000fe20000000019 */
[----:B-----5:R-:W-:Y:S02]  /*0af0*/  FADD R16, R29, -R12 ;  /* 0x8000000c1d107221 */ /* 0x020fe40000000000 */
[C---:B------:R-:W-:Y:S02]  /*0b00*/  FFMA R14, R27.reuse, R27, R14 ;  /* 0x0000001b1b0e7223 */ /* 0x040fe4000000000e */
[-C--:B------:R-:W-:Y:S01]  /*0b10*/  FFMA R23, R27, R16.reuse, R23 ;  /* 0x000000101b177223 */ /* 0x080fe20000000017 */
[----:B------:R-:W-:Y:S01]  /*0b20*/  FFMA R6, R16, R16, R6 ;  /* 0x0000001010067223 */ /* 0x000fe20000000006 */
[----:B------:R-:W-:Y:S01]  /*0b30*/  FADD R7, R7, -R10 ;  /* 0x8000000a07077221 */ /* 0x000fe20000000000 */
[----:B------:R-:W-:-:S03]  /*0b40*/  FADD R13, R13, -R12 ;  /* 0x8000000c0d0d7221 */ /* 0x000fc60000000000 */
[----:B------:R-:W-:Y:S01]  /*0b50*/  FFMA R14, R7, R7, R14 ;  /* 0x00000007070e7223 */ /* 0x000fe2000000000e */
[----:B------:R-:W-:Y:S01]  /*0b60*/  FADD R15, R15, -R10 ;  /* 0x8000000a0f0f7221 */ /* 0x000fe20000000000 */
[-C--:B------:R-:W-:Y:S01]  /*0b70*/  FFMA R6, R13, R13.reuse, R6 ;  /* 0x0000000d0d067223 */ /* 0x080fe20000000006 */
[----:B------:R-:W-:Y:S01]  /*0b80*/  FFMA R23, R7, R13, R23 ;  /* 0x0000000d07177223 */ /* 0x000fe20000000017 */
[----:B------:R-:W-:Y:S01]  /*0b90*/  FADD R17, R17, -R12 ;  /* 0x8000000c11117221 */ /* 0x000fe20000000000 */
[----:B------:R-:W-:-:S03]  /*0ba0*/  FFMA R14, R15, R15, R14 ;  /* 0x0000000f0f0e7223 */ /* 0x000fc6000000000e */
[-C--:B------:R-:W-:Y:S01]  /*0bb0*/  FFMA R25, R17, R17.reuse, R6 ;  /* 0x0000001111197223 */ /* 0x080fe20000000006 */
[----:B------:R-:W-:-:S07]  /*0bc0*/  FFMA R23, R15, R17, R23 ;  /* 0x000000110f177223 */ /* 0x000fce0000000017 */
.L_x_8:
[----:B------:R-:W-:Y:S05]  /*0bd0*/  BRA.U !UP1, `(.L_x_7) ;  /* 0x0000000109a87547 */ /* 0x000fea000b800000 */
[----:B------:R-:W-:Y:S02]  /*0be0*/  UISETP.NE.AND UP0, UPT, UR8, 0x1, UPT ;  /* 0x000000010800788c */ /* 0x000fe4000bf05270 */
[----:B------:R-:W-:-:S04]  /*0bf0*/  ULOP3.LUT UR5, UR6, 0x1, URZ, 0xc0, !UPT ;  /* 0x0000000106057892 */ /* 0x000fc8000f8ec0ff */
[----:B------:R-:W-:-:S03]  /*0c00*/  UISETP.NE.U32.AND UP1, UPT, UR5, 0x1, UPT ;  /* 0x000000010500788c */ /* 0x000fc6000bf25070 */
[----:B------:R-:W-:Y:S08]  /*0c10*/  BRA.U !UP0, `(.L_x_9) ;  /* 0x0000000108647547 */ /* 0x000ff0000b800000 */
[----:B------:R-:W0:Y:S01]  /*0c20*/  LDC.64 R4, c[0x0][0x388] ;  /* 0x0000e200ff047b82 */ /* 0x000e220000000a00 */
[----:B------:R-:W1:Y:S01]  /*0c30*/  LDCU.64 UR6, c[0x0][0x388] ;  /* 0x00007100ff0677ac */ /* 0x000e620008000a00 */
[C---:B------:R-:W-:Y:S02]  /*0c40*/  IADD3 R13, P0, PT, R11.reuse, UR4, RZ ;  /* 0x000000040b0d7c10 */ /* 0x040fe4000ff1e0ff */
[----:B------:R-:W-:Y:S02]  /*0c50*/  IADD3 R7, PT, PT, R11, UR4, RZ ;  /* 0x000000040b077c10 */ /* 0x000fe4000fffe0ff */
[----:B------:R-:W-:Y:S02]  /*0c60*/  IADD3 R3, PT, PT, R0, UR4, RZ ;  /* 0x0000000400037c10 */ /* 0x000fe4000fffe0ff */
[----:B------:R-:W-:Y:S02]  /*0c70*/  IADD3.X R16, PT, PT, RZ, RZ, RZ, P0, !PT ;  /* 0x000000ffff107210 */ /* 0x000fe400007fe4ff */
[----:B-1----:R-:W-:Y:S01]  /*0c80*/  LEA R2, P0, R13, UR6, 0x2 ;  /* 0x000000060d027c11 */ /* 0x002fe2000f8010ff */
[----:B0-----:R-:W-:-:S04]  /*0c90*/  IMAD.WIDE.U32 R6, R7, 0x4, R4 ;  /* 0x0000000407067825 */ /* 0x001fc800078e0004 */
[----:B------:R-:W-:Y:S01]  /*0ca0*/  IMAD.WIDE R4, R3, 0x4, R4 ;  /* 0x0000000403047825 */ /* 0x000fe200078e0204 */
[----:B------:R-:W-:Y:S01]  /*0cb0*/  LEA.HI.X R3, R13, UR7, R16, 0x2, P0 ;  /* 0x000000070d037c11 */ /* 0x000fe200080f1410 */
[----:B------:R-:W2:Y:S04]  /*0cc0*/  LDG.E R7, desc[UR10][R6.64] ;  /* 0x0000000a06077981 */ /* 0x000ea8000c1e1900 */
[----:B------:R-:W3:Y:S04]  /*0cd0*/  LDG.E R13, desc[UR10][R4.64] ;  /* 0x0000000a040d7981 */ /* 0x000ee8000c1e1900 */
[----:B------:R-:W4:Y:S04]  /*0ce0*/  LDG.E R15, desc[UR10][R4.64+0x4] ;  /* 0x0000040a040f7981 */ /* 0x000f28000c1e1900 */
[----:B------:R-:W5:Y:S01]  /*0cf0*/  LDG.E R3, desc[UR10][R2.64+0x4] ;  /* 0x0000040a02037981 */ /* 0x000f62000c1e1900 */
[----:B------:R-:W-:Y:S01]  /*0d00*/  UIADD3 UR4, UPT, UPT, UR4, 0x2, URZ ;  /* 0x0000000204047890 */ /* 0x000fe2000fffe0ff */
[----:B--2---:R-:W-:Y:S01]  /*0d10*/  FADD R16, R7, -R12 ;  /* 0x8000000c07107221 */ /* 0x004fe20000000000 */
[----:B---3--:R-:W-:-:S03]  /*0d20*/  FADD R13, R13, -R10 ;  /* 0x8000000a0d0d7221 */ /* 0x008fc60000000000 */
[-C--:B------:R-:W-:Y:S01]  /*0d30*/  FFMA R25, R16, R16.reuse, R25 ;  /* 0x0000001010197223 */ /* 0x080fe20000000019 */
[----:B----4-:R-:W-:Y:S01]  /*0d40*/  FADD R15, R15, -R10 ;  /* 0x8000000a0f0f7221 */ /* 0x010fe20000000000 */
[C---:B------:R-:W-:Y:S01]  /*0d50*/  FFMA R14, R13.reuse, R13, R14 ;  /* 0x0000000d0d0e7223 */ /* 0x040fe2000000000e */
[----:B------:R-:W-:Y:S01]  /*0d60*/  FFMA R23, R13, R16, R23 ;  /* 0x000000100d177223 */ /* 0x000fe20000000017 */
[----:B-----5:R-:W-:Y:S02]  /*0d70*/  FADD R18, R3, -R12 ;  /* 0x8000000c03127221 */ /* 0x020fe40000000000 */
[C---:B------:R-:W-:Y:S02]  /*0d80*/  FFMA R14, R15.reuse, R15, R14 ;  /* 0x0000000f0f0e7223 */ /* 0x040fe4000000000e */
[-C--:B------:R-:W-:Y:S01]  /*0d90*/  FFMA R25, R18, R18.reuse, R25 ;  /* 0x0000001212197223 */ /* 0x080fe20000000019 */
[----:B------:R-:W-:-:S07]  /*0da0*/  FFMA R23, R15, R18, R23 ;  /* 0x000000120f177223 */ /* 0x000fce0000000017 */
.L_x_9:
[----:B------:R-:W-:Y:S05]  /*0db0*/  BRA.U UP1, `(.L_x_7) ;  /* 0x0000000101307547 */ /* 0x000fea000b800000 */
[----:B------:R-:W0:Y:S01]  /*0dc0*/  LDC.64 R4, c[0x0][0x388] ;  /* 0x0000e200ff047b82 */ /* 0x000e220000000a00 */
[----:B------:R-:W-:Y:S02]  /*0dd0*/  IADD3 R3, PT, PT, R0, UR4, RZ ;  /* 0x0000000400037c10 */ /* 0x000fe4000fffe0ff */
[----:B------:R-:W-:-:S03]  /*0de0*/  IADD3 R11, PT, PT, R11, UR4, RZ ;  /* 0x000000040b0b7c10 */ /* 0x000fc6000fffe0ff */
[----:B0-----:R-:W-:-:S04]  /*0df0*/  IMAD.WIDE R2, R3, 0x4, R4 ;  /* 0x0000000403027825 */ /* 0x001fc800078e0204 */
[----:B------:R-:W-:Y:S02]  /*0e00*/  IMAD.WIDE.U32 R4, R11, 0x4, R4 ;  /* 0x000000040b047825 */ /* 0x000fe400078e0004 */
[----:B------:R-:W2:Y:S04]  /*0e10*/  LDG.E R3, desc[UR10][R2.64] ;  /* 0x0000000a02037981 */ /* 0x000ea8000c1e1900 */
[----:B------:R-:W3:Y:S01]  /*0e20*/  LDG.E R5, desc[UR10][R4.64] ;  /* 0x0000000a04057981 */ /* 0x000ee2000c1e1900 */
[----:B--2---:R-:W-:Y:S01]  /*0e30*/  FADD R7, R3, -R10 ;  /* 0x8000000a03077221 */ /* 0x004fe20000000000 */
[----:B---3--:R-:W-:-:S03]  /*0e40*/  FADD R12, R5, -R12 ;  /* 0x8000000c050c7221 */ /* 0x008fc60000000000 */
[C---:B------:R-:W-:Y:S01]  /*0e50*/  FFMA R14, R7.reuse, R7, R14 ;  /* 0x00000007070e7223 */ /* 0x040fe2000000000e */
[-C--:B------:R-:W-:Y:S01]  /*0e60*/  FFMA R23, R7, R12.reuse, R23 ;  /* 0x0000000c07177223 */ /* 0x080fe20000000017 */
[----:B------:R-:W-:-:S07]  /*0e70*/  FFMA R25, R12, R12, R25 ;  /* 0x0000000c0c197223 */ /* 0x000fce0000000019 */
.L_x_7:
[----:B------:R-:W-:-:S07]  /*0e80*/  FMUL R0, R14, R25 ;  /* 0x000000190e007220 */ /* 0x000fce0000400000 */
.L_x_4:
[----:B------:R-:W-:Y:S01]  /*0e90*/  IADD3 R2, PT, PT, R0, -0xd000000, RZ ;  /* 0xf300000000027810 */ /* 0x000fe20007ffe0ff */
[----:B------:R0:W1:Y:S01]  /*0ea0*/  MUFU.RSQ R5, R0 ;  /* 0x0000000000057308 */ /* 0x0000620000001400 */
[----:B------:R-:W-:Y:S02]  /*0eb0*/  BSSY.RECONVERGENT B0, `(.L_x_10) ;  /* 0x000000b000007945 */ /* 0x000fe40003800200 */
[----:B------:R-:W-:-:S13]  /*0ec0*/  ISETP.GT.U32.AND P0, PT, R2, 0x727fffff, PT ;  /* 0x727fffff0200780c */ /* 0x000fda0003f04070 */
[----:B0-----:R-:W-:Y:S05]  /*0ed0*/  @!P0 BRA `(.L_x_11) ;  /* 0x0000000000108947 */ /* 0x001fea0003800000 */
[----:B------:R-:W-:-:S07]  /*0ee0*/  MOV R7, 0xf00 ;  /* 0x00000f0000077802 */ /* 0x000fce0000000f00 */
[----:B-1----:R-:W-:Y:S05]  /*0ef0*/  CALL.REL.NOINC `($__internal_0_$__cuda_sm20_sqrt_rn_f32_slowpath) ;  /* 0x0000000000787944 */ /* 0x002fea0003c00000 */
[----:B------:R-:W-:Y:S01]  /*0f00*/  MOV R3, R0 ;  /* 0x0000000000037202 */ /* 0x000fe20000000f00 */
[----:B------:R-:W-:Y:S06]  /*0f10*/  BRA `(.L_x_12) ;  /* 0x0000000000107947 */ /* 0x000fec0003800000 */
.L_x_11:
[C---:B-1----:R-:W-:Y:S01]  /*0f20*/  FMUL.FTZ R3, R5.reuse, R0 ;  /* 0x0000000005037220 */ /* 0x042fe20000410000 */
[----:B------:R-:W-:-:S03]  /*0f30*/  FMUL.FTZ R2, R5, 0.5 ;  /* 0x3f00000005027820 */ /* 0x000fc60000410000 */
[----:B------:R-:W-:-:S04]  /*0f40*/  FFMA R0, -R3, R3, R0 ;  /* 0x0000000303007223 */ /* 0x000fc80000000100 */
[----:B------:R-:W-:-:S07]  /*0f50*/  FFMA R3, R0, R2, R3 ;  /* 0x0000000200037223 */ /* 0x000fce0000000003 */
.L_x_12:
[----:B------:R-:W-:Y:S05]  /*0f60*/  BSYNC.RECONVERGENT B0 ;  /* 0x0000000000007941 */ /* 0x000fea0003800200 */
.L_x_10:
[----:B------:R-:W0:Y:S01]  /*0f70*/  MUFU.RCP R0, R3 ;  /* 0x0000000300007308 */ /* 0x000e220000001000 */
[----:B------:R-:W-:Y:S07]  /*0f80*/  BSSY.RECONVERGENT B0, `(.L_x_13) ;  /* 0x000000c000007945 */ /* 0x000fee0003800200 */
[----:B------:R-:W1:Y:S01]  /*0f90*/  FCHK P0, R23, R3 ;  /* 0x0000000317007302 */ /* 0x000e620000000000 */
[----:B0-----:R-:W-:-:S04]  /*0fa0*/  FFMA R5, R0, -R3, 1 ;  /* 0x3f80000000057423 */ /* 0x001fc80000000803 */
[----:B------:R-:W-:-:S04]  /*0fb0*/  FFMA R0, R0, R5, R0 ;  /* 0x0000000500007223 */ /* 0x000fc80000000000 */
[----:B------:R-:W-:-:S04]  /*0fc0*/  FFMA R2, R0, R23, RZ ;  /* 0x0000001700027223 */ /* 0x000fc800000000ff */
[----:B------:R-:W-:-:S04]  /*0fd0*/  FFMA R5, R2, -R3, R23 ;  /* 0x8000000302057223 */ /* 0x000fc80000000017 */
[----:B------:R-:W-:Y:S01]  /*0fe0*/  FFMA R7, R0, R5, R2 ;  /* 0x0000000500077223 */ /* 0x000fe20000000002 */
[----:B-1----:R-:W-:Y:S06]  /*0ff0*/  @!P0 BRA `(.L_x_14) ;  /* 0x0000000000108947 */ /* 0x002fec0003800000 */
[----:B------:R-:W-:Y:S02]  /*1000*/  MOV R0, R23 ;  /* 0x0000001700007202 */ /* 0x000fe40000000f00 */
[----:B------:R-:W-:-:S07]  /*1010*/  MOV R2, 0x1030 ;  /* 0x0000103000027802 */ /* 0x000fce0000000f00 */
[----:B------:R-:W-:Y:S05]  /*1020*/  CALL.REL.NOINC `($__internal_1_$__cuda_sm3x_div_rn_noftz_f32_slowpath) ;  /* 0x0000000000887944 */ /* 0x000fea0003c00000 */
[----:B------:R-:W-:-:S07]  /*1030*/  MOV R7, R0 ;  /* 0x0000000000077202 */ /* 0x000fce0000000f00 */
.L_x_14:
[----:B------:R-:W-:Y:S05]  /*1040*/  BSYNC.RECONVERGENT B0 ;  /* 0x0000000000007941 */ /* 0x000fea0003800200 */
.L_x_13:
[----:B------:R-:W0:Y:S01]  /*1050*/  LDC.64 R4, c[0x0][0x390] ;  /* 0x0000e400ff047b82 */ /* 0x000e220000000a00 */
[----:B------:R-:W1:Y:S02]  /*1060*/  LDCU UR4, c[0x0][0x380] ;  /* 0x00007000ff0477ac */ /* 0x000e640008000800 */
[----:B-1----:R-:W-:Y:S02]  /*1070*/  IMAD R3, R9, UR4, R8 ;  /* 0x0000000409037c24 */ /* 0x002fe4000f8e0208 */
[----:B------:R-:W-:Y:S02]  /*1080*/  IMAD R9, R8, UR4, R9 ;  /* 0x0000000408097c24 */ /* 0x000fe4000f8e0209 */
[----:B0-----:R-:W-:-:S04]  /*1090*/  IMAD.WIDE.U32 R2, R3, 0x4, R4 ;  /* 0x0000000403027825 */ /* 0x001fc800078e0004 */
[----:B------:R-:W-:Y:S01]  /*10a0*/  IMAD.WIDE.U32 R4, R9, 0x4, R4 ;  /* 0x0000000409047825 */ /* 0x000fe200078e0004 */
[----:B------:R-:W-:Y:S04]  /*10b0*/  STG.E desc[UR10][R2.64], R7 ;  /* 0x0000000702007986 */ /* 0x000fe8000c10190a */
[----:B------:R-:W-:Y:S01]  /*10c0*/  STG.E desc[UR10][R4.64], R7 ;  /* 0x0000000704007986 */ /* 0x000fe2000c10190a */
[----:B------:R-:W-:Y:S05]  /*10d0*/  EXIT ;  /* 0x000000000000794d */ /* 0x000fea0003800000 */
        .weak           $__internal_0_$__cuda_sm20_sqrt_rn_f32_slowpath
        .type           $__internal_0_$__cuda_sm20_sqrt_rn_f32_slowpath,@function
        .size           $__internal_0_$__cuda_sm20_sqrt_rn_f32_slowpath,($__internal_1_$__cuda_sm3x_div_rn_noftz_f32_slowpath - $__internal_0_$__cuda_sm20_sqrt_rn_f32_slowpath)
$__internal_0_$__cuda_sm20_sqrt_rn_f32_slowpath:
[----:B------:R-:W-:-:S13]  /*10e0*/  LOP3.LUT P0, RZ, R0, 0x7fffffff, RZ, 0xc0, !PT ;  /* 0x7fffffff00ff7812 */ /* 0x000fda000780c0ff */
[----:B------:R-:W-:Y:S01]  /*10f0*/  @!P0 MOV R2, R0 ;  /* 0x0000000000028202 */ /* 0x000fe20000000f00 */
[----:B------:R-:W-:Y:S06]  /*1100*/  @!P0 BRA `(.L_x_15) ;  /* 0x0000000000408947 */ /* 0x000fec0003800000 */
[----:B------:R-:W-:-:S13]  /*1110*/  FSETP.GEU.FTZ.AND P0, PT, R0, RZ, PT ;  /* 0x000000ff0000720b */ /* 0x000fda0003f1e000 */
[----:B------:R-:W-:Y:S01]  /*1120*/  @!P0 MOV R2, 0x7fffffff ;  /* 0x7fffffff00028802 */ /* 0x000fe20000000f00 */
[----:B------:R-:W-:Y:S06]  /*1130*/  @!P0 BRA `(.L_x_15) ;  /* 0x0000000000348947 */ /* 0x000fec0003800000 */
[----:B------:R-:W-:-:S13]  /*1140*/  FSETP.GTU.FTZ.AND P0, PT, |R0|, +INF , PT ;  /* 0x7f8000000000780b */ /* 0x000fda0003f1c200 */
[----:B------:R-:W-:Y:S01]  /*1150*/  @P0 FADD.FTZ R2, R0, 1 ;  /* 0x3f80000000020421 */ /* 0x000fe20000010000 */
[----:B------:R-:W-:Y:S06]  /*1160*/  @P0 BRA `(.L_x_15) ;  /* 0x0000000000280947 */ /* 0x000fec0003800000 */
[----:B------:R-:W-:-:S13]  /*1170*/  FSETP.NEU.FTZ.AND P0, PT, |R0|, +INF , PT ;  /* 0x7f8000000000780b */ /* 0x000fda0003f1d200 */
[----:B------:R-:W-:-:S04]  /*1180*/  @P0 FFMA R3, R0, 1.84467440737095516160e+19, RZ ;  /* 0x5f80000000030823 */ /* 0x000fc800000000ff */
[----:B------:R-:W0:Y:S02]  /*1190*/  @P0 MUFU.RSQ R2, R3 ;  /* 0x0000000300020308 */ /* 0x000e240000001400 */
[----:B0-----:R-:W-:Y:S01]  /*11a0*/  @P0 FMUL.FTZ R4, R3, R2 ;  /* 0x0000000203040220 */ /* 0x001fe20000410000 */
[----:B------:R-:W-:Y:S01]  /*11b0*/  @P0 FMUL.FTZ R6, R2, 0.5 ;  /* 0x3f00000002060820 */ /* 0x000fe20000410000 */
[----:B------:R-:W-:Y:S02]  /*11c0*/  @!P0 MOV R2, R0 ;  /* 0x0000000000028202 */ /* 0x000fe40000000f00 */
[----:B------:R-:W-:-:S04]  /*11d0*/  @P0 FADD.FTZ R5, -R4, -RZ ;  /* 0x800000ff04050221 */ /* 0x000fc80000010100 */
[----:B------:R-:W-:-:S04]  /*11e0*/  @P0 FFMA R5, R4, R5, R3 ;  /* 0x0000000504050223 */ /* 0x000fc80000000003 */
[----:B------:R-:W-:-:S04]  /*11f0*/  @P0 FFMA R5, R5, R6, R4 ;  /* 0x0000000605050223 */ /* 0x000fc80000000004 */
[----:B------:R-:W-:-:S07]  /*1200*/  @P0 FMUL.FTZ R2, R5, 2.3283064365386962891e-10 ;  /* 0x2f80000005020820 */ /* 0x000fce0000410000 */
.L_x_15:
[----:B------:R-:W-:Y:S01]  /*1210*/  HFMA2 R3, -RZ, RZ, 0, 0 ;  /* 0x00000000ff037431 */ /* 0x000fe200000001ff */
[----:B------:R-:W-:Y:S02]  /*1220*/  MOV R0, R2 ;  /* 0x0000000200007202 */ /* 0x000fe40000000f00 */
[----:B------:R-:W-:-:S04]  /*1230*/  MOV R2, R7 ;  /* 0x0000000700027202 */ /* 0x000fc80000000f00 */
[----:B------:R-:W-:Y:S05]  /*1240*/  RET.REL.NODEC R2 `(_Z4corriiPKfPfS1_) ;  /* 0xffffffec026c7950 */ /* 0x000fea0003c3ffff */
        .weak           $__internal_1_$__cuda_sm3x_div_rn_noftz_f32_slowpath
        .type           $__internal_1_$__cuda_sm3x_div_rn_noftz_f32_slowpath,@function
        .size           $__internal_1_$__cuda_sm3x_div_rn_noftz_f32_slowpath,(.L_x_30 - $__internal_1_$__cuda_sm3x_div_rn_noftz_f32_slowpath)
$__internal_1_$__cuda_sm3x_div_rn_noftz_f32_slowpath:
[----:B------:R-:W-:Y:S01]  /*1250*/  SHF.R.U32.HI R5, RZ, 0x17, R3 ;  /* 0x00000017ff057819 */ /* 0x000fe20000011603 */
[----:B------:R-:W-:Y:S01]  /*1260*/  BSSY.RECONVERGENT B1, `(.L_x_16) ;  /* 0x0000063000017945 */ /* 0x000fe20003800200 */
[----:B------:R-:W-:Y:S02]  /*1270*/  SHF.R.U32.HI R4, RZ, 0x17, R0 ;  /* 0x00000017ff047819 */ /* 0x000fe40000011600 */
[----:B------:R-:W-:Y:S02]  /*1280*/  LOP3.LUT R14, R5, 0xff, RZ, 0xc0, !PT ;  /* 0x000000ff050e7812 */ /* 0x000fe400078ec0ff */
[----:B------:R-:W-:Y:S02]  /*1290*/  LOP3.LUT R12, R4, 0xff, RZ, 0xc0, !PT ;  /* 0x000000ff040c7812 */ /* 0x000fe400078ec0ff */
[----:B------:R-:W-:Y:S02]  /*12a0*/  IADD3 R7, PT, PT, R14, -0x1, RZ ;  /* 0xffffffff0e077810 */ /* 0x000fe40007ffe0ff */
[----:B------:R-:W-:-:S02]  /*12b0*/  IADD3 R6, PT, PT, R12, -0x1, RZ ;  /* 0xffffffff0c067810 */ /* 0x000fc40007ffe0ff */
[----:B------:R-:W-:Y:S02]  /*12c0*/  ISETP.GT.U32.AND P0, PT, R7, 0xfd, PT ;  /* 0x000000fd0700780c */ /* 0x000fe40003f04070 */
[----:B------:R-:W-:Y:S02]  /*12d0*/  MOV R5, R3 ;  /* 0x0000000300057202 */ /* 0x000fe40000000f00 */
[----:B------:R-:W-:-:S13]  /*12e0*/  ISETP.GT.U32.OR P0, PT, R6, 0xfd, P0 ;  /* 0x000000fd0600780c */ /* 0x000fda0000704470 */
[----:B------:R-:W-:Y:S01]  /*12f0*/  @!P0 MOV R4, RZ ;  /* 0x000000ff00048202 */ /* 0x000fe20000000f00 */
[----:B------:R-:W-:Y:S06]  /*1300*/  @!P0 BRA `(.L_x_17) ;  /* 0x00000000005c8947 */ /* 0x000fec0003800000 */
[----:B------:R-:W-:Y:S02]  /*1310*/  FSETP.GTU.FTZ.AND P0, PT, |R0|, +INF , PT ;  /* 0x7f8000000000780b */ /* 0x000fe40003f1c200 */
[----:B------:R-:W-:-:S04]  /*1320*/  FSETP.GTU.FTZ.AND P1, PT, |R3|, +INF , PT ;  /* 0x7f8000000300780b */ /* 0x000fc80003f3c200 */
[----:B------:R-:W-:-:S13]  /*1330*/  PLOP3.LUT P0, PT, P0, P1, PT, 0xf8, 0x8f ;  /* 0x00000000008f781c */ /* 0x000fda0000703f70 */
[----:B------:R-:W-:Y:S05]  /*1340*/  @P0 BRA `(.L_x_18) ;  /* 0x00000004004c0947 */ /* 0x000fea0003800000 */
[----:B------:R-:W-:-:S13]  /*1350*/  LOP3.LUT P0, RZ, R5, 0x7fffffff, R0, 0xc8, !PT ;  /* 0x7fffffff05ff7812 */ /* 0x000fda000780c800 */
[----:B------:R-:W-:Y:S05]  /*1360*/  @!P0 BRA `(.L_x_19) ;  /* 0x00000004003c8947 */ /* 0x000fea0003800000 */
[C---:B------:R-:W-:Y:S02]  /*1370*/  FSETP.NEU.FTZ.AND P2, PT, |R0|.reuse, +INF , PT ;  /* 0x7f8000000000780b */ /* 0x040fe40003f5d200 */
[----:B------:R-:W-:Y:S02]  /*1380*/  FSETP.NEU.FTZ.AND P1, PT, |R3|, +INF , PT ;  /* 0x7f8000000300780b */ /* 0x000fe40003f3d200 */
[----:B------:R-:W-:-:S11]  /*1390*/  FSETP.NEU.FTZ.AND P0, PT, |R0|, +INF , PT ;  /* 0x7f8000000000780b */ /* 0x000fd60003f1d200 */
[----:B------:R-:W-:Y:S05]  /*13a0*/  @!P1 BRA !P2, `(.L_x_19) ;  /* 0x00000004002c9947 */ /* 0x000fea0005000000 */
[----:B------:R-:W-:-:S04]  /*13b0*/  LOP3.LUT P2, RZ, R0, 0x7fffffff, RZ, 0xc0, !PT ;  /* 0x7fffffff00ff7812 */ /* 0x000fc8000784c0ff */
[----:B------:R-:W-:-:S13]  /*13c0*/  PLOP3.LUT P1, PT, P1, P2, PT, 0x2f, 0xf2 ;  /* 0x0000000000f2781c */ /* 0x000fda0000f24577 */
[----:B------:R-:W-:Y:S05]  /*13d0*/  @P1 BRA `(.L_x_20) ;  /* 0x0000000400181947 */ /* 0x000fea0003800000 */
[----:B------:R-:W-:-:S04]  /*13e0*/  LOP3.LUT P1, RZ, R5, 0x7fffffff, RZ, 0xc0, !PT ;  /* 0x7fffffff05ff7812 */ /* 0x000fc8000782c0ff */
[----:B------:R-:W-:-:S13]  /*13f0*/  PLOP3.LUT P0, PT, P0, P1, PT, 0x2f, 0xf2 ;  /* 0x0000000000f2781c */ /* 0x000fda0000702577 */
[----:B------:R-:W-:Y:S05]  /*1400*/  @P0 BRA `(.L_x_21) ;  /* 0x0000000400000947 */ /* 0x000fea0003800000 */
[----:B------:R-:W-:Y:S02]  /*1410*/  ISETP.GE.AND P0, PT, R6, RZ, PT ;  /* 0x000000ff0600720c */ /* 0x000fe40003f06270 */
[----:B------:R-:W-:-:S11]  /*1420*/  ISETP.GE.AND P1, PT, R7, RZ, PT ;  /* 0x000000ff0700720c */ /* 0x000fd60003f26270 */
[----:B------:R-:W-:Y:S01]  /*1430*/  @P0 MOV R4, RZ ;  /* 0x000000ff00040202 */ /* 0x000fe20000000f00 */
[----:B------:R-:W-:Y:S01]  /*1440*/  @!P0 FFMA R0, R0, 1.84467440737095516160e+19, RZ ;  /* 0x5f80000000008823 */ /* 0x000fe200000000ff */
[----:B------:R-:W-:Y:S01]  /*1450*/  @!P0 MOV R4, 0xffffffc0 ;  /* 0xffffffc000048802 */ /* 0x000fe20000000f00 */
[----:B------:R-:W-:-:S03]  /*1460*/  @!P1 FFMA R5, R3, 1.84467440737095516160e+19, RZ ;  /* 0x5f80000003059823 */ /* 0x000fc600000000ff */
[----:B------:R-:W-:-:S07]  /*1470*/  @!P1 IADD3 R4, PT, PT, R4, 0x40, RZ ;  /* 0x0000004004049810 */ /* 0x000fce0007ffe0ff */
.L_x_17:
[----:B------:R-:W-:Y:S01]  /*1480*/  LEA R6, R14, 0xc0800000, 0x17 ;  /* 0xc08000000e067811 */ /* 0x000fe200078eb8ff */
[----:B------:R-:W-:Y:S03]  /*1490*/  BSSY.RECONVERGENT B2, `(.L_x_22) ;  /* 0x0000036000027945 */ /* 0x000fe60003800200 */
[----:B------:R-:W-:Y:S02]  /*14a0*/  IADD3 R6, PT, PT, -R6, R5, RZ ;  /* 0x0000000506067210 */ /* 0x000fe40007ffe1ff */
[----:B------:R-:W-:Y:S02]  /*14b0*/  IADD3 R5, PT, PT, R12, -0x7f, RZ ;  /* 0xffffff810c057810 */ /* 0x000fe40007ffe0ff */
[----:B------:R-:W0:Y:S01]  /*14c0*/  MUFU.RCP R7, R6 ;  /* 0x0000000600077308 */ /* 0x000e220000001000 */
[----:B------:R-:W-:Y:S02]  /*14d0*/  FADD.FTZ R11, -R6, -RZ ;  /* 0x800000ff060b7221 */ /* 0x000fe40000010100 */
[----:B------:R-:W-:-:S02]  /*14e0*/  IMAD R0, R5, -0x800000, R0 ;  /* 0xff80000005007824 */ /* 0x000fc400078e0200 */
[----:B0-----:R-:W-:-:S04]  /*14f0*/  FFMA R12, R7, R11, 1 ;  /* 0x3f800000070c7423 */ /* 0x001fc8000000000b */
[----:B------:R-:W-:-:S04]  /*1500*/  FFMA R16, R7, R12, R7 ;  /* 0x0000000c07107223 */ /* 0x000fc80000000007 */
[----:B------:R-:W-:-:S04]  /*1510*/  FFMA R7, R0, R16, RZ ;  /* 0x0000001000077223 */ /* 0x000fc800000000ff */
[----:B------:R-:W-:-:S04]  /*1520*/  FFMA R12, R11, R7, R0 ;  /* 0x000000070b0c7223 */ /* 0x000fc80000000000 */
[----:B------:R-:W-:Y:S01]  /*1530*/  FFMA R13, R16, R12, R7 ;  /* 0x0000000c100d7223 */ /* 0x000fe20000000007 */
[----:B------:R-:W-:-:S03]  /*1540*/  IADD3 R7, PT, PT, R5, 0x7f, -R14 ;  /* 0x0000007f05077810 */ /* 0x000fc60007ffe80e */
[----:B------:R-:W-:Y:S01]  /*1550*/  FFMA R12, R11, R13, R0 ;  /* 0x0000000d0b0c7223 */ /* 0x000fe20000000000 */
[----:B------:R-:W-:-:S03]  /*1560*/  IADD3 R7, PT, PT, R7, R4, RZ ;  /* 0x0000000407077210 */ /* 0x000fc60007ffe0ff */
[----:B------:R-:W-:-:S05]  /*1570*/  FFMA R0, R16, R12, R13 ;  /* 0x0000000c10007223 */ /* 0x000fca000000000d */
[----:B------:R-:W-:-:S04]  /*1580*/  SHF.R.U32.HI R5, RZ, 0x17, R0 ;  /* 0x00000017ff057819 */ /* 0x000fc80000011600 */
[----:B------:R-:W-:-:S04]  /*1590*/  LOP3.LUT R5, R5, 0xff, RZ, 0xc0, !PT ;  /* 0x000000ff05057812 */ /* 0x000fc800078ec0ff */
[----:B------:R-:W-:-:S04]  /*15a0*/  IADD3 R11, PT, PT, R5, R7, RZ ;  /* 0x00000007050b7210 */ /* 0x000fc80007ffe0ff */
[----:B------:R-:W-:-:S04]  /*15b0*/  IADD3 R4, PT, PT, R11, -0x1, RZ ;  /* 0xffffffff0b047810 */ /* 0x000fc80007ffe0ff */
[----:B------:R-:W-:-:S13]  /*15c0*/  ISETP.GE.U32.AND P0, PT, R4, 0xfe, PT ;  /* 0x000000fe0400780c */ /* 0x000fda0003f06070 */
[----:B------:R-:W-:Y:S05]  /*15d0*/  @!P0 BRA `(.L_x_23) ;  /* 0x0000000000808947 */ /* 0x000fea0003800000 */
[----:B------:R-:W-:-:S13]  /*15e0*/  ISETP.GT.AND P0, PT, R11, 0xfe, PT ;  /* 0x000000fe0b00780c */ /* 0x000fda0003f04270 */
[----:B------:R-:W-:Y:S05]  /*15f0*/  @P0 BRA `(.L_x_24) ;  /* 0x00000000006c0947 */ /* 0x000fea0003800000 */
[----:B------:R-:W-:-:S13]  /*1600*/  ISETP.GE.AND P0, PT, R11, 0x1, PT ;  /* 0x000000010b00780c */ /* 0x000fda0003f06270 */
[----:B------:R-:W-:Y:S05]  /*1610*/  @P0 BRA `(.L_x_25) ;  /* 0x0000000000740947 */ /* 0x000fea0003800000 */
[----:B------:R-:W-:Y:S02]  /*1620*/  ISETP.GE.AND P0, PT, R11, -0x18, PT ;  /* 0xffffffe80b00780c */ /* 0x000fe40003f06270 */
[----:B------:R-:W-:-:S11]  /*1630*/  LOP3.LUT R0, R0, 0x80000000, RZ, 0xc0, !PT ;  /* 0x8000000000007812 */ /* 0x000fd600078ec0ff */
[----:B------:R-:W-:Y:S05]  /*1640*/  @!P0 BRA `(.L_x_25) ;  /* 0x0000000000688947 */ /* 0x000fea0003800000 */
[CCC-:B------:R-:W-:Y:S01]  /*1650*/  FFMA.RZ R4, R16.reuse, R12.reuse, R13.reuse ;  /* 0x0000000c10047223 */ /* 0x1c0fe2000000c00d */
[C---:B------:R-:W-:Y:S01]  /*1660*/  IADD3 R7, PT, PT, R11.reuse, 0x20, RZ ;  /* 0x000000200b077810 */ /* 0x040fe20007ffe0ff */
[-CC-:B------:R-:W-:Y:S01]  /*1670*/  FFMA.RM R5, R16, R12.reuse, R13.reuse ;  /* 0x0000000c10057223 */ /* 0x180fe2000000400d */
[C---:B------:R-:W-:Y:S02]  /*1680*/  ISETP.NE.AND P2, PT, R11.reuse, RZ, PT ;  /* 0x000000ff0b00720c */ /* 0x040fe40003f45270 */
[----:B------:R-:W-:Y:S01]  /*1690*/  LOP3.LUT R6, R4, 0x7fffff, RZ, 0xc0, !PT ;  /* 0x007fffff04067812 */ /* 0x000fe200078ec0ff */
[----:B------:R-:W-:Y:S01]  /*16a0*/  FFMA.RP R4, R16, R12, R13 ;  /* 0x0000000c10047223 */ /* 0x000fe2000000800d */
[C---:B------:R-:W-:Y:S02]  /*16b0*/  ISETP.NE.AND P1, PT, R11.reuse, RZ, PT ;  /* 0x000000ff0b00720c */ /* 0x040fe40003f25270 */
[----:B------:R-:W-:Y:S02]  /*16c0*/  LOP3.LUT R6, R6, 0x800000, RZ, 0xfc, !PT ;  /* 0x0080000006067812 */ /* 0x000fe400078efcff */
[----:B------:R-:W-:-:S02]  /*16d0*/  IADD3 R11, PT, PT, -R11, RZ, RZ ;  /* 0x000000ff0b0b7210 */ /* 0x000fc40007ffe1ff */
[----:B------:R-:W-:Y:S02]  /*16e0*/  SHF.L.U32 R7, R6, R7, RZ ;  /* 0x0000000706077219 */ /* 0x000fe400000006ff */
[----:B------:R-:W-:Y:S02]  /*16f0*/  FSETP.NEU.FTZ.AND P0, PT, R4, R5, PT ;  /* 0x000000050400720b */ /* 0x000fe40003f1d000 */
[----:B------:R-:W-:Y:S02]  /*1700*/  SEL R5, R11, RZ, P2 ;  /* 0x000000ff0b057207 */ /* 0x000fe40001000000 */
[----:B------:R-:W-:Y:S02]  /*1710*/  ISETP.NE.AND P1, PT, R7, RZ, P1 ;  /* 0x000000ff0700720c */ /* 0x000fe40000f25270 */
[----:B------:R-:W-:Y:S02]  /*1720*/  SHF.R.U32.HI R5, RZ, R5, R6 ;  /* 0x00000005ff057219 */ /* 0x000fe40000011606 */
[----:B------:R-:W-:-:S02]  /*1730*/  PLOP3.LUT P0, PT, P0, P1, PT, 0xf8, 0x8f ;  /* 0x00000000008f781c */ /* 0x000fc40000703f70 */
[----:B------:R-:W-:Y:S02]  /*1740*/  SHF.R.U32.HI R7, RZ, 0x1, R5 ;  /* 0x00000001ff077819 */ /* 0x000fe40000011605 */
[----:B------:R-:W-:-:S04]  /*1750*/  SEL R4, RZ, 0x1, !P0 ;  /* 0x00000001ff047807 */ /* 0x000fc80004000000 */
[----:B------:R-:W-:-:S04]  /*1760*/  LOP3.LUT R4, R4, 0x1, R7, 0xf8, !PT ;  /* 0x0000000104047812 */ /* 0x000fc800078ef807 */
[----:B------:R-:W-:-:S04]  /*1770*/  LOP3.LUT R4, R4, R5, RZ, 0xc0, !PT ;  /* 0x0000000504047212 */ /* 0x000fc800078ec0ff */
[----:B------:R-:W-:-:S04]  /*1780*/  IADD3 R7, PT, PT, R7, R4, RZ ;  /* 0x0000000407077210 */ /* 0x000fc80007ffe0ff */
[----:B------:R-:W-:Y:S01]  /*1790*/  LOP3.LUT R0, R7, R0, RZ, 0xfc, !PT ;  /* 0x0000000007007212 */ /* 0x000fe200078efcff */
[----:B------:R-:W-:Y:S06]  /*17a0*/  BRA `(.L_x_25) ;  /* 0x0000000000107947 */ /* 0x000fec0003800000 */
.L_x_24:
[----:B------:R-:W-:-:S04]  /*17b0*/  LOP3.LUT R0, R0, 0x80000000, RZ, 0xc0, !PT ;  /* 0x8000000000007812 */ /* 0x000fc800078ec0ff */
[----:B------:R-:W-:Y:S01]  /*17c0*/  LOP3.LUT R0, R0, 0x7f800000, RZ, 0xfc, !PT ;  /* 0x7f80000000007812 */ /* 0x000fe200078efcff */
[----:B------:R-:W-:Y:S06]  /*17d0*/  BRA `(.L_x_25) ;  /* 0x0000000000047947 */ /* 0x000fec0003800000 */
.L_x_23:
[----:B------:R-:W-:-:S07]  /*17e0*/  LEA R0, R7, R0, 0x17 ;  /* 0x0000000007007211 */ /* 0x000fce00078eb8ff */
.L_x_25:
[----:B------:R-:W-:Y:S05]  /*17f0*/  BSYNC.RECONVERGENT B2 ;  /* 0x0000000000027941 */ /* 0x000fea0003800200 */
.L_x_22:
[----:B------:R-:W-:Y:S05]  /*1800*/  BRA `(.L_x_26) ;  /* 0x0000000000207947 */ /* 0x000fea0003800000 */
.L_x_21:
[----:B------:R-:W-:-:S04]  /*1810*/  LOP3.LUT R0, R5, 0x80000000, R0, 0x48, !PT ;  /* 0x8000000005007812 */ /* 0x000fc800078e4800 */
[----:B------:R-:W-:Y:S01]  /*1820*/  LOP3.LUT R0, R0, 0x7f800000, RZ, 0xfc, !PT ;  /* 0x7f80000000007812 */ /* 0x000fe200078efcff */
[----:B------:R-:W-:Y:S06]  /*1830*/  BRA `(.L_x_26) ;  /* 0x0000000000147947 */ /* 0x000fec0003800000 */
.L_x_20:
[----:B------:R-:W-:Y:S01]  /*1840*/  LOP3.LUT R0, R5, 0x80000000, R0, 0x48, !PT ;  /* 0x8000000005007812 */ /* 0x000fe200078e4800 */
[----:B------:R-:W-:Y:S06]  /*1850*/  BRA `(.L_x_26) ;  /* 0x00000000000c7947 */ /* 0x000fec0003800000 */
.L_x_19:
[----:B------:R-:W0:Y:S01]  /*1860*/  MUFU.RSQ R0, -QNAN ;  /* 0xffc0000000007908 */ /* 0x000e220000001400 */
[----:B------:R-:W-:Y:S05]  /*1870*/  BRA `(.L_x_26) ;  /* 0x0000000000047947 */ /* 0x000fea0003800000 */
.L_x_18:
[----:B------:R-:W-:-:S07]  /*1880*/  FADD.FTZ R0, R0, R3 ;  /* 0x0000000300007221 */ /* 0x000fce0000010000 */
.L_x_26:
[----:B------:R-:W-:Y:S05]  /*1890*/  BSYNC.RECONVERGENT B1 ;  /* 0x0000000000017941 */ /* 0x000fea0003800200 */
.L_x_16:
[----:B------:R-:W-:Y:S01]  /*18a0*/  HFMA2 R5, -RZ, RZ, 0, 0 ;  /* 0x00000000ff057431 */ /* 0x000fe200000001ff */
[----:B------:R-:W-:-:S04]  /*18b0*/  MOV R4, R2 ;  /* 0x0000000200047202 */ /* 0x000fc80000000f00 */
[----:B0-----:R-:W-:Y:S05]  /*18c0*/  RET.REL.NODEC R4 `(_Z4corriiPKfPfS1_) ;  /* 0xffffffe404cc7950 */ /* 0x001fea0003c3ffff */
.L_x_27:
[----:B------:R-:W-:-:S00]  /*18d0*/  BRA `(.L_x_27) ;  /* 0xfffffffc00fc7947 */ /* 0x000fc0000383ffff */
[----:B------:R-:W-:-:S00]  /*18e0*/  NOP ;  /* 0x0000000000007918 */ /* 0x000fc00000000000 */
        /* <DEDUP_REMOVED lines=9> */
.L_x_30:


//--------------------- .text._Z7get_sumPfS_i     --------------------------
	.section	.text._Z7get_sumPfS_i,"ax",@progbits
	.align	128
        .global         _Z7get_sumPfS_i
        .type           _Z7get_sumPfS_i,@function
        .size           _Z7get_sumPfS_i,(.L_x_32 - _Z7get_sumPfS_i)
        .other          _Z7get_sumPfS_i,@"STO_CUDA_ENTRY STV_DEFAULT"
_Z7get_sumPfS_i:
.text._Z7get_sumPfS_i:
[----:B------:R-:W-:Y:S01]  /*0000*/  LDC R1, c[0x0][0x37c] ;  /* 0x0000df00ff017b82 */ /* 0x000fe20000000800 */
[----:B------:R-:W0:Y:S07]  /*0010*/  S2R R8, SR_TID.X ;  /* 0x0000000000087919 */ /* 0x000e2e0000002100 */
[----:B------:R-:W1:Y:S01]  /*0020*/  S2UR UR4, SR_CTAID.X ;  /* 0x00000000000479c3 */ /* 0x000e620000002500 */
[----:B------:R-:W2:Y:S01]  /*0030*/  LDCU.64 UR6, c[0x0][0x358] ;  /* 0x00006b00ff0677ac */ /* 0x000ea20008000a00 */
[----:B------:R-:W3:Y:S06]  /*0040*/  S2R R0, SR_CTAID.Y ;  /* 0x0000000000007919 */ /* 0x000eec0000002600 */
[----:B------:R-:W4:Y:S08]  /*0050*/  S2UR UR5, SR_CgaCtaId ;  /* 0x00000000000579c3 */ /* 0x000f300000008800 */
[----:B------:R-:W3:Y:S01]  /*0060*/  LDC R7, c[0x0][0x390] ;  /* 0x0000e400ff077b82 */ /* 0x000ee20000000800 */
[----:B-1----:R-:W-:-:S07]  /*0070*/  USHF.L.U32 UR4, UR4, 0xb, URZ ;  /* 0x0000000b04047899 */ /* 0x002fce00080006ff */
[----:B------:R-:W1:Y:S01]  /*0080*/  LDC.64 R4, c[0x0][0x380] ;  /* 0x0000e000ff047b82 */ /* 0x000e620000000a00 */
[----:B0-----:R-:W-:Y:S01]  /*0090*/  LOP3.LUT R3, R8, UR4, RZ, 0xfc, !PT ;  /* 0x0000000408037c12 */ /* 0x001fe2000f8efcff */
[----:B------:R-:W-:Y:S02]  /*00a0*/  UMOV UR4, 0x400 ;  /* 0x0000040000047882 */ /* 0x000fe40000000000 */
[----:B----4-:R-:W-:-:S06]  /*00b0*/  ULEA UR4, UR5, UR4, 0x18 ;  /* 0x0000000405047291 */ /* 0x010fcc000f8ec0ff */
[----:B------:R-:W-:Y:S01]  /*00c0*/  LEA R2, R8, UR4, 0x2 ;  /* 0x0000000408027c11 */ /* 0x000fe2000f8e10ff */
[CC--:B---3--:R-:W-:Y:S02]  /*00d0*/  IMAD R3, R0.reuse, R7.reuse, R3 ;  /* 0x0000000700037224 */ /* 0x0c8fe400078e0203 */
[----:B------:R-:W-:Y:S02]  /*00e0*/  IMAD R6, R0, R7, R7 ;  /* 0x0000000700067224 */ /* 0x000fe400078e0207 */
[----:B------:R-:W-:Y:S01]  /*00f0*/  STS [R2], RZ ;  /* 0x000000ff02007388 */ /* 0x000fe20000000800 */
[----:B------:R-:W-:Y:S02]  /*0100*/  BAR.SYNC.DEFER_BLOCKING 0x0 ;  /* 0x0000000000007b1d */ /* 0x000fe40000010000 */
[C---:B------:R-:W-:Y:S01]  /*0110*/  ISETP.GE.AND P1, PT, R3.reuse, R6, PT ;  /* 0x000000060300720c */ /* 0x040fe20003f26270 */
[----:B-1----:R-:W-:-:S12]  /*0120*/  IMAD.WIDE R4, R3, 0x4, R4 ;  /* 0x0000000403047825 */ /* 0x002fd800078e0204 */
[----:B--2---:R-:W2:Y:S01]  /*0130*/  @!P1 LDG.E R7, desc[UR6][R4.64] ;  /* 0x0000000604079981 */ /* 0x004ea2000c1e1900 */
[----:B------:R-:W-:-:S04]  /*0140*/  IADD3 R3, PT, PT, R3, 0x400, RZ ;  /* 0x0000040003037810 */ /* 0x000fc80007ffe0ff */
[----:B------:R-:W-:-:S13]  /*0150*/  ISETP.GE.AND P0, PT, R3, R6, PT ;  /* 0x000000060300720c */ /* 0x000fda0003f06270 */
[----:B------:R-:W3:Y:S04]  /*0160*/  @!P0 LDG.E R3, desc[UR6][R4.64+0x1000] ;  /* 0x0010000604038981 */ /* 0x000ee8000c1e1900 */
[----:B--2---:R-:W-:Y:S01]  /*0170*/  @!P1 STS [R2], R7 ;  /* 0x0000000702009388 */ /* 0x004fe20000000800 */
[----:B------:R-:W-:-:S03]  /*0180*/  ISETP.GT.U32.AND P1, PT, R8, 0x1ff, PT ;  /* 0x000001ff0800780c */ /* 0x000fc60003f24070 */
[----:B------:R-:W3:Y:S02]  /*0190*/  @!P0 LDS R6, [R2] ;  /* 0x0000000002068984 */ /* 0x000ee40000000800 */
[----:B---3--:R-:W-:-:S05]  /*01a0*/  @!P0 FADD R3, R3, R6 ;  /* 0x0000000603038221 */ /* 0x008fca0000000000 */
[----:B------:R-:W-:Y:S01]  /*01b0*/  @!P0 STS [R2], R3 ;  /* 0x0000000302008388 */ /* 0x000fe20000000800 */
[----:B------:R-:W-:Y:S01]  /*01c0*/  BAR.SYNC.DEFER_BLOCKING 0x0 ;  /* 0x0000000000007b1d */ /* 0x000fe20000010000 */
[----:B------:R-:W-:-:S05]  /*01d0*/  ISETP.GT.U32.AND P0, PT, R8, 0xff, PT ;  /* 0x000000ff0800780c */ /* 0x000fca0003f04070 */
[----:B------:R-:W-:Y:S04]  /*01e0*/  @!P1 LDS R6, [R2] ;  /* 0x0000000002069984 */ /* 0x000fe80000000800 */
[----:B------:R-:W0:Y:S02]  /*01f0*/  @!P1 LDS R9, [R2+0x800] ;  /* 0x0008000002099984 */ /* 0x000e240000000800 */
[----:B0-----:R-:W-:-:S05]  /*0200*/  @!P1 FADD R9, R6, R9 ;  /* 0x0000000906099221 */ /* 0x001fca0000000000 */
        /* <DEDUP_REMOVED lines=44> */
[----:B------:R-:W-:-:S05]  /*04d0*/  ISETP.NE.AND P0, PT, R8, RZ, PT ;  /* 0x000000ff0800720c */ /* 0x000fca0003f05270 */
[----:B------:R-:W-:Y:S04]  /*04e0*/  @!P1 LDS R3, [R2] ;  /* 0x0000000002039984 */ /* 0x000fe80000000800 */
[----:B------:R-:W0:Y:S02]  /*04f0*/  @!P1 LDS R4, [R2+0x8] ;  /* 0x0000080002049984 */ /* 0x000e240000000800 */
[----:B0-----:R-:W-:-:S05]  /*0500*/  @!P1 FADD R3, R3, R4 ;  /* 0x0000000403039221 */ /* 0x001fca0000000000 */
[----:B------:R0:W-:Y:S01]  /*0510*/  @!P1 STS [R2], R3 ;  /* 0x0000000302009388 */ /* 0x0001e20000000800 */
[----:B------:R-:W-:Y:S06]  /*0520*/  BAR.SYNC.DEFER_BLOCKING 0x0 ;  /* 0x0000000000007b1d */ /* 0x000fec0000010000 */
[----:B------:R-:W-:Y:S05]  /*0530*/  @P0 EXIT ;  /* 0x000000000000094d */ /* 0x000fea0003800000 */
[----:B0-----:R-:W-:Y:S04]  /*0540*/  LDS R3, [R2] ;  /* 0x0000000002037984 */ /* 0x001fe80000000800 */
[----:B------:R-:W0:Y:S02]  /*0550*/  LDS R4, [UR4+0x4] ;  /* 0x00000404ff047984 */ /* 0x000e240008000800 */
[----:B0-----:R-:W-:Y:S02]  /*0560*/  FADD R3, R3, R4 ;  /* 0x0000000403037221 */ /* 0x001fe40000000000 */
[----:B------:R-:W0:Y:S03]  /*0570*/  LDC.64 R4, c[0x0][0x388] ;  /* 0x0000e200ff047b82 */ /* 0x000e260000000a00 */
[----:B------:R-:W-:Y:S04]  /*0580*/  STS [R2], R3 ;  /* 0x0000000302007388 */ /* 0x000fe80000000800 */
[----:B------:R-:W1:Y:S01]  /*0590*/  LDS R7, [UR4] ;  /* 0x00000004ff077984 */ /* 0x000e620008000800 */
[----:B0-----:R-:W-:-:S05]  /*05a0*/  IMAD.WIDE.U32 R4, R0, 0x4, R4 ;  /* 0x0000000400047825 */ /* 0x001fca00078e0004 */
[----:B-1----:R-:W-:Y:S01]  /*05b0*/  REDG.E.ADD.F32.FTZ.RN.STRONG.GPU desc[UR6][R4.64], R7 ;  /* 0x00000007040079a6 */ /* 0x002fe2000c12f306 */
[----:B------:R-:W-:Y:S05]  /*05c0*/  EXIT ;  /* 0x000000000000794d */ /* 0x000fea0003800000 */
.L_x_28:
        /* <DEDUP_REMOVED lines=11> */
.L_x_32:


//--------------------- .nv.shared.reserved.0     --------------------------
	.section	.nv.shared.reserved.0,"aw",@nobits
	.weak		__nv_reservedSMEM_offset_0_alias
	.size		__nv_reservedSMEM_offset_0_alias, 0, 64
	.other		__nv_reservedSMEM_offset_0_alias,@"STO_CUDA_RESERVED_SHARED STV_DEFAULT"
__nv_reservedSMEM_offset_0_alias:
	.zero		0
	.zero		64


//--------------------- .nv.shared._Z7get_sumPfS_i --------------------------
	.section	.nv.shared._Z7get_sumPfS_i,"aw",@nobits
	.sectionflags	@""
	.align	4
.nv.shared._Z7get_sumPfS_i:
	.zero		5120


//--------------------- .nv.constant0._Z4corriiPKfPfS1_ --------------------------
	.section	.nv.constant0._Z4corriiPKfPfS1_,"a",@progbits
	.sectionflags	@""
	.align	4
.nv.constant0._Z4corriiPKfPfS1_:
	.zero		928


//--------------------- .nv.constant0._Z7get_sumPfS_i --------------------------
	.section	.nv.constant0._Z7get_sumPfS_i,"a",@progbits
	.sectionflags	@""
	.align	4
.nv.constant0._Z7get_sumPfS_i:
	.zero		916


//--------------------- SYMBOLS --------------------------

	.type		.nv.reservedSmem.offset0,@object
	.size		.nv.reservedSmem.offset0,0x4
	.type		.nv.reservedSmem.cap,@object
	.size		.nv.reservedSmem.cap,0x4
